// auto-generated by cutlass_sweep.gemm — config: {"arch": "sm_90", "cluster_m": 1, "cluster_n": 2, "dtype": "int8", "stages": 3, "tile_k": 64, "tile_m": 256, "tile_n": 256}
#include "cutlass/cutlass.h"
#include "cutlass/gemm/collective/collective_builder.hpp"
#include "cutlass/gemm/device/gemm_universal_adapter.h"
#include "cutlass/gemm/kernel/gemm_universal.hpp"
#include "cutlass/epilogue/collective/collective_builder.hpp"

using ElemA = int8_t;
using ElemB = int8_t;
using ElemCD = int8_t;
using Acc  = int32_t;
using TileShape    = cute::Shape<cute::_256, cute::_256, cute::_64>;
using ClusterShape = cute::Shape<cute::_1, cute::_2, cute::_1>;

using CollectiveEpilogue = typename cutlass::epilogue::collective::CollectiveBuilder<
    cutlass::arch::Sm90, cutlass::arch::OpClassTensorOp,
    TileShape, ClusterShape,
    cutlass::epilogue::collective::EpilogueTileAuto,
    Acc, Acc,
    ElemCD, cutlass::layout::RowMajor, 128 / cutlass::sizeof_bits<ElemCD>::value,
    ElemCD, cutlass::layout::RowMajor, 128 / cutlass::sizeof_bits<ElemCD>::value,
    cutlass::epilogue::collective::EpilogueScheduleAuto
  >::CollectiveOp;

using CollectiveMainloop = typename cutlass::gemm::collective::CollectiveBuilder<
    cutlass::arch::Sm90, cutlass::arch::OpClassTensorOp,
    ElemA, cutlass::layout::RowMajor, 128 / cutlass::sizeof_bits<ElemA>::value,
    ElemB, cutlass::layout::ColumnMajor, 128 / cutlass::sizeof_bits<ElemB>::value,
    Acc,
    TileShape, ClusterShape,
    cutlass::gemm::collective::StageCount<3>,
    cutlass::gemm::collective::KernelScheduleAuto
  >::CollectiveOp;

using GemmKernel = cutlass::gemm::kernel::GemmUniversal<
    cute::Shape<int,int,int,int>,
    CollectiveMainloop,
    CollectiveEpilogue
>;
using Gemm = cutlass::gemm::device::GemmUniversalAdapter<GemmKernel>;

// Force the device kernel symbol into the cubin without needing a host main.
auto* _anchor = &cutlass::device_kernel<GemmKernel>;


// ===== COMPILED SASS (sm_90a) =====

	.target	sm_90a

	.elftype	@"ET_EXEC"


//--------------------- .note.nv.tkinfo           --------------------------
	.section	.note.nv.tkinfo,"",@"SHT_NOTE"
	.sectionflags	@"SHF_NOTE_NV_TKINFO"
	.tkinfo
        /*0018*/ 	.word	0x00000002
        /*0030*/ 	.string	""
        /*0030*/ 	.string	"ptxas"
        /*0030*/ 	.string	"Cuda compilation tools, release 13.0, V13.0.88"
        /*0030*/ 	.string	"Build cuda_13.0.r13.0/compiler.36424714_0"
        /*0030*/ 	.string	"-arch sm_90a -m 64 "



//--------------------- .note.nv.cuinfo           --------------------------
	.section	.note.nv.cuinfo,"",@"SHT_NOTE"
	.sectionflags	@"SHF_NOTE_NV_CUINFO"
        /*0018*/ 	.short	0x0002
        /*001a*/ 	.short	0x005a
        /*001c*/ 	.short	0x0082
	.zero		2


//--------------------- .nv.info                  --------------------------
	.section	.nv.info,"",@"SHT_CUDA_INFO"
	.align	4


	//----- nvinfo : EIATTR_REGCOUNT
	.align		4
        /*0000*/ 	.byte	0x04, 0x2f
        /*0002*/ 	.short	(.L_15 - .L_14)
	.align		4
.L_14:
        /*0004*/ 	.word	index@(_ZN7cutlass13device_kernelINS_4gemm6kernel13GemmUniversalIN4cute5tupleIJiiiiEEENS1_10collective13CollectiveMmaINS1_34MainloopSm90TmaGmmaWarpSpecializedILi3ENS5_IJNS4_1CILi1EEENSA_ILi2EEESB_EEENS1_35KernelTmaWarpSpecializedCooperativeEEENS5_IJNSA_ILi256EEESG_NSA_ILi64EEEEEEaNS5_IJlSB_lEEEaSJ_NS4_8TiledMMAINS4_8MMA_AtomIJNS4_4SM904GMMA27MMA_64x256x32_S32S8S8_SS_TNEEEENS4_6LayoutINS5_IJSC_SB_SB_EEENS5_IJSB_NSA_ILi0EEESS_EEEEENS5_IJNS4_10UnderscoreESV_SV_EEEEENS4_23SM90_TMA_LOAD_MULTICASTENS4_14ComposedLayoutINS4_7SwizzleILi2ELi4ELi3EEENS4_18smem_ptr_flag_bitsILi8EEENSQ_INS5_IJNSA_ILi8EEESH_EEENS5_IJSH_SB_EEEEEEEvNS4_8identityENS4_13SM90_TMA_LOADES18_vS19_EENS_8epilogue10collective6detail29Sm90TmaWarpSpecializedAdapterINS1D_15DefaultEpilogueIaSJ_SJ_NS1C_6thread17LinearCombinationIaLi1EiiLNS1H_9ScaleType4KindE0ELNS_15FloatRoundStyleE2EaEENS1_15EpilogueDefaultEEEEEvvEEEEvNT_6ParamsE)
        /*0008*/ 	.word	0x000000a8


	//----- nvinfo : EIATTR_FRAME_SIZE
	.align		4
.L_15:
        /*000c*/ 	.byte	0x04, 0x11
        /*000e*/ 	.short	(.L_17 - .L_16)
	.align		4
.L_16:
        /*0010*/ 	.word	index@(_ZN7cutlass13device_kernelINS_4gemm6kernel13GemmUniversalIN4cute5tupleIJiiiiEEENS1_10collective13CollectiveMmaINS1_34MainloopSm90TmaGmmaWarpSpecializedILi3ENS5_IJNS4_1CILi1EEENSA_ILi2EEESB_EEENS1_35KernelTmaWarpSpecializedCooperativeEEENS5_IJNSA_ILi256EEESG_NSA_ILi64EEEEEEaNS5_IJlSB_lEEEaSJ_NS4_8TiledMMAINS4_8MMA_AtomIJNS4_4SM904GMMA27MMA_64x256x32_S32S8S8_SS_TNEEEENS4_6LayoutINS5_IJSC_SB_SB_EEENS5_IJSB_NSA_ILi0EEESS_EEEEENS5_IJNS4_10UnderscoreESV_SV_EEEEENS4_23SM90_TMA_LOAD_MULTICASTENS4_14ComposedLayoutINS4_7SwizzleILi2ELi4ELi3EEENS4_18smem_ptr_flag_bitsILi8EEENSQ_INS5_IJNSA_ILi8EEESH_EEENS5_IJSH_SB_EEEEEEEvNS4_8identityENS4_13SM90_TMA_LOADES18_vS19_EENS_8epilogue10collective6detail29Sm90TmaWarpSpecializedAdapterINS1D_15DefaultEpilogueIaSJ_SJ_NS1C_6thread17LinearCombinationIaLi1EiiLNS1H_9ScaleType4KindE0ELNS_15FloatRoundStyleE2EaEENS1_15EpilogueDefaultEEEEEvvEEEEvNT_6ParamsE)
        /*0014*/ 	.word	0x000004c0


	//----- nvinfo : EIATTR_MIN_STACK_SIZE
	.align		4
.L_17:
        /*0018*/ 	.byte	0x04, 0x12
        /*001a*/ 	.short	(.L_19 - .L_18)
	.align		4
.L_18:
        /*001c*/ 	.word	index@(_ZN7cutlass13device_kernelINS_4gemm6kernel13GemmUniversalIN4cute5tupleIJiiiiEEENS1_10collective13CollectiveMmaINS1_34MainloopSm90TmaGmmaWarpSpecializedILi3ENS5_IJNS4_1CILi1EEENSA_ILi2EEESB_EEENS1_35KernelTmaWarpSpecializedCooperativeEEENS5_IJNSA_ILi256EEESG_NSA_ILi64EEEEEEaNS5_IJlSB_lEEEaSJ_NS4_8TiledMMAINS4_8MMA_AtomIJNS4_4SM904GMMA27MMA_64x256x32_S32S8S8_SS_TNEEEENS4_6LayoutINS5_IJSC_SB_SB_EEENS5_IJSB_NSA_ILi0EEESS_EEEEENS5_IJNS4_10UnderscoreESV_SV_EEEEENS4_23SM90_TMA_LOAD_MULTICASTENS4_14ComposedLayoutINS4_7SwizzleILi2ELi4ELi3EEENS4_18smem_ptr_flag_bitsILi8EEENSQ_INS5_IJNSA_ILi8EEESH_EEENS5_IJSH_SB_EEEEEEEvNS4_8identityENS4_13SM90_TMA_LOADES18_vS19_EENS_8epilogue10collective6detail29Sm90TmaWarpSpecializedAdapterINS1D_15DefaultEpilogueIaSJ_SJ_NS1C_6thread17LinearCombinationIaLi1EiiLNS1H_9ScaleType4KindE0ELNS_15FloatRoundStyleE2EaEENS1_15EpilogueDefaultEEEEEvvEEEEvNT_6ParamsE)
        /*0020*/ 	.word	0x000004c0
.L_19:


//--------------------- .nv.compat                --------------------------
	.section	.nv.compat,"",@"SHT_CUDA_COMPAT_INFO"
	.align	4
        /*0000*/ 	.byte	0x02, 0x09, 0x01, 0x00, 0x02, 0x02, 0x04, 0x00, 0x02, 0x05, 0x05, 0x00, 0x03, 0x07, 0x01, 0x01
        /*0010*/ 	.byte	0x02, 0x03, 0x01, 0x00, 0x02, 0x06, 0x01, 0x00, 0x04, 0x0b, 0x08, 0x00, 0x00, 0x00, 0x00, 0x00
        /*0020*/ 	.byte	0x00, 0x00, 0x00, 0x00


//--------------------- .nv.info._ZN7cutlass13device_kernelINS_4gemm6kernel13GemmUniversalIN4cute5tupleIJiiiiEEENS1_10collective13CollectiveMmaINS1_34MainloopSm90TmaGmmaWarpSpecializedILi3ENS5_IJNS4_1CILi1EEENSA_ILi2EEESB_EEENS1_35KernelTmaWarpSpecializedCooperativeEEENS5_IJNSA_ILi256EEESG_NSA_ILi64EEEEEEaNS5_IJlSB_lEEEaSJ_NS4_8TiledMMAINS4_8MMA_AtomIJNS4_4SM904GMMA27MMA_64x256x32_S32S8S8_SS_TNEEEENS4_6LayoutINS5_IJSC_SB_SB_EEENS5_IJSB_NSA_ILi0EEESS_EEEEENS5_IJNS4_10UnderscoreESV_SV_EEEEENS4_23SM90_TMA_LOAD_MULTICASTENS4_14ComposedLayoutINS4_7SwizzleILi2ELi4ELi3EEENS4_18smem_ptr_flag_bitsILi8EEENSQ_INS5_IJNSA_ILi8EEESH_EEENS5_IJSH_SB_EEEEEEEvNS4_8identityENS4_13SM90_TMA_LOADES18_vS19_EENS_8epilogue10collective6detail29Sm90TmaWarpSpecializedAdapterINS1D_15DefaultEpilogueIaSJ_SJ_NS1C_6thread17LinearCombinationIaLi1EiiLNS1H_9ScaleType4KindE0ELNS_15FloatRoundStyleE2EaEENS1_15EpilogueDefaultEEEEEvvEEEEvNT_6ParamsE --------------------------
	.section	.nv.info._ZN7cutlass13device_kernelINS_4gemm6kernel13GemmUniversalIN4cute5tupleIJiiiiEEENS1_10collective13CollectiveMmaINS1_34MainloopSm90TmaGmmaWarpSpecializedILi3ENS5_IJNS4_1CILi1EEENSA_ILi2EEESB_EEENS1_35KernelTmaWarpSpecializedCooperativeEEENS5_IJNSA_ILi256EEESG_NSA_ILi64EEEEEEaNS5_IJlSB_lEEEaSJ_NS4_8TiledMMAINS4_8MMA_AtomIJNS4_4SM904GMMA27MMA_64x256x32_S32S8S8_SS_TNEEEENS4_6LayoutINS5_IJSC_SB_SB_EEENS5_IJSB_NSA_ILi0EEESS_EEEEENS5_IJNS4_10UnderscoreESV_SV_EEEEENS4_23SM90_TMA_LOAD_MULTICASTENS4_14ComposedLayoutINS4_7SwizzleILi2ELi4ELi3EEENS4_18smem_ptr_flag_bitsILi8EEENSQ_INS5_IJNSA_ILi8EEESH_EEENS5_IJSH_SB_EEEEEEEvNS4_8identityENS4_13SM90_TMA_LOADES18_vS19_EENS_8epilogue10collective6detail29Sm90TmaWarpSpecializedAdapterINS1D_15DefaultEpilogueIaSJ_SJ_NS1C_6thread17LinearCombinationIaLi1EiiLNS1H_9ScaleType4KindE0ELNS_15FloatRoundStyleE2EaEENS1_15EpilogueDefaultEEEEEvvEEEEvNT_6ParamsE,"",@"SHT_CUDA_INFO"
	.sectionflags	@""
	.align	4


	//----- nvinfo : EIATTR_CUDA_API_VERSION
	.align		4
        /*0000*/ 	.byte	0x04, 0x37
        /*0002*/ 	.short	(.L_21 - .L_20)
.L_20:
        /*0004*/ 	.word	0x00000082


	//----- nvinfo : EIATTR_KPARAM_INFO
	.align		4
.L_21:
        /*0008*/ 	.byte	0x04, 0x17
        /*000a*/ 	.short	(.L_23 - .L_22)
.L_22:
        /*000c*/ 	.word	0x00000000
        /*0010*/ 	.short	0x0000
        /*0012*/ 	.short	0x0070
        /*0014*/ 	.byte	0x00, 0xf0, 0x01, 0x10


	//----- nvinfo : EIATTR_SPARSE_MMA_MASK
	.align		4
.L_23:
        /*0018*/ 	.byte	0x03, 0x50
        /*001a*/ 	.short	0x0000


	//----- nvinfo : EIATTR_MAXREG_COUNT
	.align		4
        /*001c*/ 	.byte	0x03, 0x1b
        /*001e*/ 	.short	0x00a8


	//----- nvinfo : EIATTR_NUM_BARRIERS
	.align		4
        /*0020*/ 	.byte	0x02, 0x4c
        /*0022*/ 	.byte	0x01
	.zero		1


	//----- nvinfo : EIATTR_EXTERNS
	.align		4
        /*0024*/ 	.byte	0x04, 0x0f
        /*0026*/ 	.short	(.L_25 - .L_24)


	//   ....[0]....
	.align		4
.L_24:
        /*0028*/ 	.word	index@(__assertfail)


	//----- nvinfo : EIATTR_ANNOTATIONS
	.align		4
.L_25:
        /*002c*/ 	.byte	0x04, 0x55
        /*002e*/ 	.short	(.L_27 - .L_26)


	//   ....[0]....
.L_26:
        /*0030*/ 	.word	0x00000001
        /*0034*/ 	.byte	0x70, 0x09, 0x00, 0x00, 0x01, 0x00, 0x00, 0x00, 0x80, 0x09, 0x00, 0x00, 0x01, 0x00, 0x00, 0x00
        /* <DEDUP_REMOVED lines=381> */
        /*1814*/ 	.byte	0x10, 0x3b, 0x01, 0x00, 0x01, 0x00, 0x00, 0x00, 0x30, 0x3b, 0x01, 0x00


	//----- nvinfo : EIATTR_MERCURY_ISA_VERSION
	.align		4
.L_27:
        /*1820*/ 	.byte	0x03, 0x5f
        /*1822*/ 	.short	0x0101


	//----- nvinfo : EIATTR_INT_WARP_WIDE_INSTR_OFFSETS
	.align		4
        /*1824*/ 	.byte	0x04, 0x31
        /*1826*/ 	.short	(.L_29 - .L_28)


	//   ....[0]....
.L_28:
        /*1828*/ 	.word	0x00000530


	//   ....[1]....
        /*182c*/ 	.word	0x000005e0


	//   ....[2]....
        /*1830*/ 	.word	0x000006c0


	//----- nvinfo : EIATTR_COOP_GROUP_MASK_REGIDS
	.align		4
.L_29:
        /*1834*/ 	.byte	0x04, 0x29
        /*1836*/ 	.short	(.L_31 - .L_30)


	//   ....[0]....
.L_30:
        /*1838*/ 	.word	0xffffffff


	//   ....[1]....
        /*183c*/ 	.word	0xffffffff


	//   ....[2]....
        /*1840*/ 	.word	0xffffffff


	//   ....[3]....
        /*1844*/ 	.word	0xffffffff


	//   ....[4]....
        /*1848*/ 	.word	0xffffffff


	//   ....[5]....
        /*184c*/ 	.word	0xffffffff


	//----- nvinfo : EIATTR_COOP_GROUP_INSTR_OFFSETS
	.align		4
.L_31:
        /*1850*/ 	.byte	0x04, 0x28
        /*1852*/ 	.short	(.L_33 - .L_32)


	//   ....[0]....
.L_32:
        /*1854*/ 	.word	0x00000070


	//   ....[1]....
        /*1858*/ 	.word	0x00000080


	//   ....[2]....
        /*185c*/ 	.word	0x000001a0


	//   ....[3]....
        /*1860*/ 	.word	0x000003a0


	//   ....[4]....
        /*1864*/ 	.word	0x000007b0


	//   ....[5]....
        /*1868*/ 	.word	0x00001380


	//----- nvinfo : EIATTR_REG_RECONFIG
	.align		4
.L_33:
        /*186c*/ 	.byte	0x01, 0x54
	.zero		2


	//----- nvinfo : EIATTR_SYSCALL_OFFSETS
	.align		4
        /*1870*/ 	.byte	0x04, 0x46
        /*1872*/ 	.short	(.L_35 - .L_34)


	//   ....[0]....
.L_34:
        /*1874*/ 	.word	0x00001540


	//----- nvinfo : EIATTR_MBARRIER_INSTR_OFFSETS
	.align		4
.L_35:
        /*1878*/ 	.byte	0x04, 0x39
        /*187a*/ 	.short	(.L_37 - .L_36)


	//   ....[0]....
.L_36:
        /*187c*/ 	.word	0x00000320
        /*1880*/ 	.word	0x000000ff
        /*1884*/ 	.word	0x00000000
        /*1888*/ 	.short	0x0100
        /*188a*/ 	.byte	0x08
	.zero		1


	//   ....[1]....
        /*188c*/ 	.word	0x00000330
        /*1890*/ 	.word	0x000000ff
        /*1894*/ 	.word	0x00000018
        /*1898*/ 	.short	0x0100
        /*189a*/ 	.byte	0x08
	.zero		1


	//   ....[2]....
        /*189c*/ 	.word	0x00000340
        /*18a0*/ 	.word	0x000000ff
        /*18a4*/ 	.word	0x00000008
        /*18a8*/ 	.short	0x0100
        /*18aa*/ 	.byte	0x08
	.zero		1


	//   ....[3]....
        /*18ac*/ 	.word	0x00000350
        /*18b0*/ 	.word	0x000000ff
        /*18b4*/ 	.word	0x00000020
        /*18b8*/ 	.short	0x0100
        /*18ba*/ 	.byte	0x08
	.zero		1


	//   ....[4]....
        /*18bc*/ 	.word	0x00000360
        /*18c0*/ 	.word	0x000000ff
        /*18c4*/ 	.word	0x00000010
        /*18c8*/ 	.short	0x0100
        /*18ca*/ 	.byte	0x08
	.zero		1


	//   ....[5]....
        /*18cc*/ 	.word	0x00000370
        /*18d0*/ 	.word	0x000000ff
        /*18d4*/ 	.word	0x00000028
        /*18d8*/ 	.short	0x0100
        /*18da*/ 	.byte	0x08
	.zero		1


	//   ....[6]....
        /*18dc*/ 	.word	0x00000730
        /*18e0*/ 	.word	0x000000ff
        /*18e4*/ 	.word	0x00000040
        /*18e8*/ 	.short	0x0100
        /*18ea*/ 	.byte	0x07
	.zero		1


	//   ....[7]....
        /*18ec*/ 	.word	0x00000760
        /*18f0*/ 	.word	0x000000ff
        /*18f4*/ 	.word	0x00000048
        /*18f8*/ 	.short	0x0100
        /*18fa*/ 	.byte	0x07
	.zero		1


	//   ....[8]....
        /*18fc*/ 	.word	0x00001620
        /*1900*/ 	.word	0x00000003
        /*1904*/ 	.word	0x00000000
        /*1908*/ 	.short	0x010a
        /*190a*/ 	.byte	0x3f
	.zero		1


	//   ....[9]....
        /*190c*/ 	.word	0x00001660
        /*1910*/ 	.word	0x00000003
        /*1914*/ 	.word	0x00000000
        /*1918*/ 	.short	0x010a
        /*191a*/ 	.byte	0x3f
	.zero		1


	//   ....[10]....
        /*191c*/ 	.word	0x00002bc0
        /*1920*/ 	.word	0x00000004
        /*1924*/ 	.word	0x00000000
        /*1928*/ 	.short	0x010a
        /*192a*/ 	.byte	0x3f
	.zero		1


	//   ....[11]....
        /*192c*/ 	.word	0x00002c00
        /*1930*/ 	.word	0x00000004
        /*1934*/ 	.word	0x00000000
        /*1938*/ 	.short	0x010a
        /*193a*/ 	.byte	0x3f
	.zero		1


	//   ....[12]....
        /*193c*/ 	.word	0x00004c10
        /*1940*/ 	.word	0x00000004
        /*1944*/ 	.word	0x00000000
        /*1948*/ 	.short	0x0101
        /*194a*/ 	.byte	0x3f
	.zero		1


	//   ....[13]....
        /*194c*/ 	.word	0x00004e20
        /*1950*/ 	.word	0x00000000
        /*1954*/ 	.word	0x00000000
        /*1958*/ 	.short	0x0101
        /*195a*/ 	.byte	0x3f
	.zero		1


	//   ....[14]....
        /*195c*/ 	.word	0x000136a0
        /*1960*/ 	.word	0x0000000c
        /*1964*/ 	.word	0x00000018
        /*1968*/ 	.short	0x010a
        /*196a*/ 	.byte	0x3f
	.zero		1


	//   ....[15]....
        /*196c*/ 	.word	0x00013a30
        /*1970*/ 	.word	0x00000002
        /*1974*/ 	.word	0x00000048
        /*1978*/ 	.short	0x0101
        /*197a*/ 	.byte	0x3f
	.zero		1


	//   ....[16]....
        /*197c*/ 	.word	0x00014230
        /*1980*/ 	.word	0x00000005
        /*1984*/ 	.word	0x00000000
        /*1988*/ 	.short	0x010a
        /*198a*/ 	.byte	0x3f
	.zero		1


	//   ....[17]....
        /*198c*/ 	.word	0x000142c0
        /*1990*/ 	.word	0x00000007
        /*1994*/ 	.word	0x00000000
        /*1998*/ 	.short	0x010a
        /*199a*/ 	.byte	0x3f
	.zero		1


	//   ....[18]....
        /*199c*/ 	.word	0x00014350
        /*19a0*/ 	.word	0x00000003
        /*19a4*/ 	.word	0x00000000
        /*19a8*/ 	.short	0x010a
        /*19aa*/ 	.byte	0x3f
	.zero		1


	//   ....[19]....
        /*19ac*/ 	.word	0x000143b0
        /*19b0*/ 	.word	0x00000003
        /*19b4*/ 	.word	0x00000000
        /*19b8*/ 	.short	0x010a
        /*19ba*/ 	.byte	0x3f
	.zero		1


	//   ....[20]....
        /*19bc*/ 	.word	0x00014400
        /*19c0*/ 	.word	0x00000004
        /*19c4*/ 	.word	0x00000000
        /*19c8*/ 	.short	0x010a
        /*19ca*/ 	.byte	0x3f
	.zero		1


	//   ....[21]....
        /*19cc*/ 	.word	0x000144d0
        /*19d0*/ 	.word	0x0000000c
        /*19d4*/ 	.word	0x00000018
        /*19d8*/ 	.short	0x010a
        /*19da*/ 	.byte	0x3f
	.zero		1


	//   ....[22]....
        /*19dc*/ 	.word	0x000145a0
        /*19e0*/ 	.word	0x00000005
        /*19e4*/ 	.word	0x00000000
        /*19e8*/ 	.short	0x010a
        /*19ea*/ 	.byte	0x3f
	.zero		1


	//   ....[23]....
        /*19ec*/ 	.word	0x000145f0
        /*19f0*/ 	.word	0x00000007
        /*19f4*/ 	.word	0x00000000
        /*19f8*/ 	.short	0x010a
        /*19fa*/ 	.byte	0x3f
	.zero		1


	//----- nvinfo : EIATTR_NUM_MBARRIERS
	.align		4
.L_37:
        /*19fc*/ 	.byte	0x03, 0x38
        /*19fe*/ 	.short	0x0008


	//----- nvinfo : EIATTR_EXIT_INSTR_OFFSETS
	.align		4
        /*1a00*/ 	.byte	0x04, 0x1c
        /*1a02*/ 	.short	(.L_39 - .L_38)


	//   ....[0]....
.L_38:
        /*1a04*/ 	.word	0x00000a10


	//   ....[1]....
        /*1a08*/ 	.word	0x000012a0


	//   ....[2]....
        /*1a0c*/ 	.word	0x00012cf0


	//   ....[3]....
        /*1a10*/ 	.word	0x00013310


	//   ....[4]....
        /*1a14*/ 	.word	0x000143a0


	//----- nvinfo : EIATTR_MAX_THREADS
	.align		4
.L_39:
        /*1a18*/ 	.byte	0x04, 0x05
        /*1a1a*/ 	.short	(.L_41 - .L_40)
.L_40:
        /*1a1c*/ 	.word	0x00000180
        /*1a20*/ 	.word	0x00000001
        /*1a24*/ 	.word	0x00000001


	//----- nvinfo : EIATTR_CRS_STACK_SIZE
	.align		4
.L_41:
        /*1a28*/ 	.byte	0x04, 0x1e
        /*1a2a*/ 	.short	(.L_43 - .L_42)
.L_42:
        /*1a2c*/ 	.word	0x00000000


	//----- nvinfo : EIATTR_CBANK_PARAM_SIZE
	.align		4
.L_43:
        /*1a30*/ 	.byte	0x03, 0x19
        /*1a32*/ 	.short	0x0470


	//----- nvinfo : EIATTR_PARAM_CBANK
	.align		4
        /*1a34*/ 	.byte	0x04, 0x0a
        /*1a36*/ 	.short	(.L_45 - .L_44)
	.align		4
.L_44:
        /*1a38*/ 	.word	index@(.nv.constant0._ZN7cutlass13device_kernelINS_4gemm6kernel13GemmUniversalIN4cute5tupleIJiiiiEEENS1_10collective13CollectiveMmaINS1_34MainloopSm90TmaGmmaWarpSpecializedILi3ENS5_IJNS4_1CILi1EEENSA_ILi2EEESB_EEENS1_35KernelTmaWarpSpecializedCooperativeEEENS5_IJNSA_ILi256EEESG_NSA_ILi64EEEEEEaNS5_IJlSB_lEEEaSJ_NS4_8TiledMMAINS4_8MMA_AtomIJNS4_4SM904GMMA27MMA_64x256x32_S32S8S8_SS_TNEEEENS4_6LayoutINS5_IJSC_SB_SB_EEENS5_IJSB_NSA_ILi0EEESS_EEEEENS5_IJNS4_10UnderscoreESV_SV_EEEEENS4_23SM90_TMA_LOAD_MULTICASTENS4_14ComposedLayoutINS4_7SwizzleILi2ELi4ELi3EEENS4_18smem_ptr_flag_bitsILi8EEENSQ_INS5_IJNSA_ILi8EEESH_EEENS5_IJSH_SB_EEEEEEEvNS4_8identityENS4_13SM90_TMA_LOADES18_vS19_EENS_8epilogue10collective6detail29Sm90TmaWarpSpecializedAdapterINS1D_15DefaultEpilogueIaSJ_SJ_NS1C_6thread17LinearCombinationIaLi1EiiLNS1H_9ScaleType4KindE0ELNS_15FloatRoundStyleE2EaEENS1_15EpilogueDefaultEEEEEvvEEEEvNT_6ParamsE)
        /*1a3c*/ 	.short	0x0210
        /*1a3e*/ 	.short	0x0470


	//----- nvinfo : EIATTR_SW_WAR
	.align		4
.L_45:
        /*1a40*/ 	.byte	0x04, 0x36
        /*1a42*/ 	.short	(.L_47 - .L_46)
.L_46:
        /*1a44*/ 	.word	0x00000008
.L_47:


//--------------------- .nv.callgraph             --------------------------
	.section	.nv.callgraph,"",@"SHT_CUDA_CALLGRAPH"
	.align	4
	.sectionentsize	8
	.align		4
        /*0000*/ 	.word	0x00000000
	.align		4
        /*0004*/ 	.word	0xffffffff
	.align		4
        /*0008*/ 	.word	index@(_ZN7cutlass13device_kernelINS_4gemm6kernel13GemmUniversalIN4cute5tupleIJiiiiEEENS1_10collective13CollectiveMmaINS1_34MainloopSm90TmaGmmaWarpSpecializedILi3ENS5_IJNS4_1CILi1EEENSA_ILi2EEESB_EEENS1_35KernelTmaWarpSpecializedCooperativeEEENS5_IJNSA_ILi256EEESG_NSA_ILi64EEEEEEaNS5_IJlSB_lEEEaSJ_NS4_8TiledMMAINS4_8MMA_AtomIJNS4_4SM904GMMA27MMA_64x256x32_S32S8S8_SS_TNEEEENS4_6LayoutINS5_IJSC_SB_SB_EEENS5_IJSB_NSA_ILi0EEESS_EEEEENS5_IJNS4_10UnderscoreESV_SV_EEEEENS4_23SM90_TMA_LOAD_MULTICASTENS4_14ComposedLayoutINS4_7SwizzleILi2ELi4ELi3EEENS4_18smem_ptr_flag_bitsILi8EEENSQ_INS5_IJNSA_ILi8EEESH_EEENS5_IJSH_SB_EEEEEEEvNS4_8identityENS4_13SM90_TMA_LOADES18_vS19_EENS_8epilogue10collective6detail29Sm90TmaWarpSpecializedAdapterINS1D_15DefaultEpilogueIaSJ_SJ_NS1C_6thread17LinearCombinationIaLi1EiiLNS1H_9ScaleType4KindE0ELNS_15FloatRoundStyleE2EaEENS1_15EpilogueDefaultEEEEEvvEEEEvNT_6ParamsE)
	.align		4
        /*000c*/ 	.word	index@(__assertfail)
	.align		4
        /*0010*/ 	.word	0x00000000
	.align		4
        /*0014*/ 	.word	0xfffffffe
	.align		4
        /*0018*/ 	.word	0x00000000
	.align		4
        /*001c*/ 	.word	0xfffffffd
	.align		4
        /*0020*/ 	.word	0x00000000
	.align		4
        /*0024*/ 	.word	0xfffffffc


//--------------------- .nv.constant4             --------------------------
	.section	.nv.constant4,"a",@progbits
	.align	8
	.align		8
.nv.constant4:
        /*0000*/ 	.dword	__assertfail
	.align		8
        /*0008*/ 	.dword	__unnamed_1
	.align		8
        /*0010*/ 	.dword	_ZN39_INTERNAL_20ecbb34_4_k_cu_d573233c_58214cuda3std3__45__cpo5beginE
	.align		8
        /*0018*/ 	.dword	_ZN39_INTERNAL_20ecbb34_4_k_cu_d573233c_58214cuda3std3__45__cpo3endE
	.align		8
        /*0020*/ 	.dword	_ZN39_INTERNAL_20ecbb34_4_k_cu_d573233c_58214cuda3std3__45__cpo6cbeginE
	.align		8
        /*0028*/ 	.dword	_ZN39_INTERNAL_20ecbb34_4_k_cu_d573233c_58214cuda3std3__45__cpo4cendE
	.align		8
        /*0030*/ 	.dword	_ZN39_INTERNAL_20ecbb34_4_k_cu_d573233c_58214cuda3std3__441_GLOBAL__N__20ecbb34_4_k_cu_d573233c_58216ignoreE
	.align		8
        /*0038*/ 	.dword	_ZN39_INTERNAL_20ecbb34_4_k_cu_d573233c_58214cuda3std3__419piecewise_constructE
	.align		8
        /*0040*/ 	.dword	_ZN39_INTERNAL_20ecbb34_4_k_cu_d573233c_58214cuda3std3__48in_placeE
	.align		8
        /*0048*/ 	.dword	_ZN39_INTERNAL_20ecbb34_4_k_cu_d573233c_58214cuda3std6ranges3__45__cpo4swapE
	.align		8
        /*0050*/ 	.dword	_ZN39_INTERNAL_20ecbb34_4_k_cu_d573233c_58214cuda3std6ranges3__45__cpo9iter_moveE
	.align		8
        /*0058*/ 	.dword	_ZN39_INTERNAL_20ecbb34_4_k_cu_d573233c_58214cute7productE
	.align		8
        /*0060*/ 	.dword	_ZN39_INTERNAL_20ecbb34_4_k_cu_d573233c_58214cute1_E
	.align		8
        /*0068*/ 	.dword	$str$22
	.align		8
        /*0070*/ 	.dword	$str$23


//--------------------- .text._ZN7cutlass13device_kernelINS_4gemm6kernel13GemmUniversalIN4cute5tupleIJiiiiEEENS1_10collective13CollectiveMmaINS1_34MainloopSm90TmaGmmaWarpSpecializedILi3ENS5_IJNS4_1CILi1EEENSA_ILi2EEESB_EEENS1_35KernelTmaWarpSpecializedCooperativeEEENS5_IJNSA_ILi256EEESG_NSA_ILi64EEEEEEaNS5_IJlSB_lEEEaSJ_NS4_8TiledMMAINS4_8MMA_AtomIJNS4_4SM904GMMA27MMA_64x256x32_S32S8S8_SS_TNEEEENS4_6LayoutINS5_IJSC_SB_SB_EEENS5_IJSB_NSA_ILi0EEESS_EEEEENS5_IJNS4_10UnderscoreESV_SV_EEEEENS4_23SM90_TMA_LOAD_MULTICASTENS4_14ComposedLayoutINS4_7SwizzleILi2ELi4ELi3EEENS4_18smem_ptr_flag_bitsILi8EEENSQ_INS5_IJNSA_ILi8EEESH_EEENS5_IJSH_SB_EEEEEEEvNS4_8identityENS4_13SM90_TMA_LOADES18_vS19_EENS_8epilogue10collective6detail29Sm90TmaWarpSpecializedAdapterINS1D_15DefaultEpilogueIaSJ_SJ_NS1C_6thread17LinearCombinationIaLi1EiiLNS1H_9ScaleType4KindE0ELNS_15FloatRoundStyleE2EaEENS1_15EpilogueDefaultEEEEEvvEEEEvNT_6ParamsE --------------------------
	.section	.text._ZN7cutlass13device_kernelINS_4gemm6kernel13GemmUniversalIN4cute5tupleIJiiiiEEENS1_10collective13CollectiveMmaINS1_34MainloopSm90TmaGmmaWarpSpecializedILi3ENS5_IJNS4_1CILi1EEENSA_ILi2EEESB_EEENS1_35KernelTmaWarpSpecializedCooperativeEEENS5_IJNSA_ILi256EEESG_NSA_ILi64EEEEEEaNS5_IJlSB_lEEEaSJ_NS4_8TiledMMAINS4_8MMA_AtomIJNS4_4SM904GMMA27MMA_64x256x32_S32S8S8_SS_TNEEEENS4_6LayoutINS5_IJSC_SB_SB_EEENS5_IJSB_NSA_ILi0EEESS_EEEEENS5_IJNS4_10UnderscoreESV_SV_EEEEENS4_23SM90_TMA_LOAD_MULTICASTENS4_14ComposedLayoutINS4_7SwizzleILi2ELi4ELi3EEENS4_18smem_ptr_flag_bitsILi8EEENSQ_INS5_IJNSA_ILi8EEESH_EEENS5_IJSH_SB_EEEEEEEvNS4_8identityENS4_13SM90_TMA_LOADES18_vS19_EENS_8epilogue10collective6detail29Sm90TmaWarpSpecializedAdapterINS1D_15DefaultEpilogueIaSJ_SJ_NS1C_6thread17LinearCombinationIaLi1EiiLNS1H_9ScaleType4KindE0ELNS_15FloatRoundStyleE2EaEENS1_15EpilogueDefaultEEEEEvvEEEEvNT_6ParamsE,"ax",@progbits
	.align	128
.text._ZN7cutlass13device_kernelINS_4gemm6kernel13GemmUniversalIN4cute5tupleIJiiiiEEENS1_10collective13CollectiveMmaINS1_34MainloopSm90TmaGmmaWarpSpecializedILi3ENS5_IJNS4_1CILi1EEENSA_ILi2EEESB_EEENS1_35KernelTmaWarpSpecializedCooperativeEEENS5_IJNSA_ILi256EEESG_NSA_ILi64EEEEEEaNS5_IJlSB_lEEEaSJ_NS4_8TiledMMAINS4_8MMA_AtomIJNS4_4SM904GMMA27MMA_64x256x32_S32S8S8_SS_TNEEEENS4_6LayoutINS5_IJSC_SB_SB_EEENS5_IJSB_NSA_ILi0EEESS_EEEEENS5_IJNS4_10UnderscoreESV_SV_EEEEENS4_23SM90_TMA_LOAD_MULTICASTENS4_14ComposedLayoutINS4_7SwizzleILi2ELi4ELi3EEENS4_18smem_ptr_flag_bitsILi8EEENSQ_INS5_IJNSA_ILi8EEESH_EEENS5_IJSH_SB_EEEEEEEvNS4_8identityENS4_13SM90_TMA_LOADES18_vS19_EENS_8epilogue10collective6detail29Sm90TmaWarpSpecializedAdapterINS1D_15DefaultEpilogueIaSJ_SJ_NS1C_6thread17LinearCombinationIaLi1EiiLNS1H_9ScaleType4KindE0ELNS_15FloatRoundStyleE2EaEENS1_15EpilogueDefaultEEEEEvvEEEEvNT_6ParamsE:
        .type           _ZN7cutlass13device_kernelINS_4gemm6kernel13GemmUniversalIN4cute5tupleIJiiiiEEENS1_10collective13CollectiveMmaINS1_34MainloopSm90TmaGmmaWarpSpecializedILi3ENS5_IJNS4_1CILi1EEENSA_ILi2EEESB_EEENS1_35KernelTmaWarpSpecializedCooperativeEEENS5_IJNSA_ILi256EEESG_NSA_ILi64EEEEEEaNS5_IJlSB_lEEEaSJ_NS4_8TiledMMAINS4_8MMA_AtomIJNS4_4SM904GMMA27MMA_64x256x32_S32S8S8_SS_TNEEEENS4_6LayoutINS5_IJSC_SB_SB_EEENS5_IJSB_NSA_ILi0EEESS_EEEEENS5_IJNS4_10UnderscoreESV_SV_EEEEENS4_23SM90_TMA_LOAD_MULTICASTENS4_14ComposedLayoutINS4_7SwizzleILi2ELi4ELi3EEENS4_18smem_ptr_flag_bitsILi8EEENSQ_INS5_IJNSA_ILi8EEESH_EEENS5_IJSH_SB_EEEEEEEvNS4_8identityENS4_13SM90_TMA_LOADES18_vS19_EENS_8epilogue10collective6detail29Sm90TmaWarpSpecializedAdapterINS1D_15DefaultEpilogueIaSJ_SJ_NS1C_6thread17LinearCombinationIaLi1EiiLNS1H_9ScaleType4KindE0ELNS_15FloatRoundStyleE2EaEENS1_15EpilogueDefaultEEEEEvvEEEEvNT_6ParamsE,@function
        .size           _ZN7cutlass13device_kernelINS_4gemm6kernel13GemmUniversalIN4cute5tupleIJiiiiEEENS1_10collective13CollectiveMmaINS1_34MainloopSm90TmaGmmaWarpSpecializedILi3ENS5_IJNS4_1CILi1EEENSA_ILi2EEESB_EEENS1_35KernelTmaWarpSpecializedCooperativeEEENS5_IJNSA_ILi256EEESG_NSA_ILi64EEEEEEaNS5_IJlSB_lEEEaSJ_NS4_8TiledMMAINS4_8MMA_AtomIJNS4_4SM904GMMA27MMA_64x256x32_S32S8S8_SS_TNEEEENS4_6LayoutINS5_IJSC_SB_SB_EEENS5_IJSB_NSA_ILi0EEESS_EEEEENS5_IJNS4_10UnderscoreESV_SV_EEEEENS4_23SM90_TMA_LOAD_MULTICASTENS4_14ComposedLayoutINS4_7SwizzleILi2ELi4ELi3EEENS4_18smem_ptr_flag_bitsILi8EEENSQ_INS5_IJNSA_ILi8EEESH_EEENS5_IJSH_SB_EEEEEEEvNS4_8identityENS4_13SM90_TMA_LOADES18_vS19_EENS_8epilogue10collective6detail29Sm90TmaWarpSpecializedAdapterINS1D_15DefaultEpilogueIaSJ_SJ_NS1C_6thread17LinearCombinationIaLi1EiiLNS1H_9ScaleType4KindE0ELNS_15FloatRoundStyleE2EaEENS1_15EpilogueDefaultEEEEEvvEEEEvNT_6ParamsE,(.L_x_585 - _ZN7cutlass13device_kernelINS_4gemm6kernel13GemmUniversalIN4cute5tupleIJiiiiEEENS1_10collective13CollectiveMmaINS1_34MainloopSm90TmaGmmaWarpSpecializedILi3ENS5_IJNS4_1CILi1EEENSA_ILi2EEESB_EEENS1_35KernelTmaWarpSpecializedCooperativeEEENS5_IJNSA_ILi256EEESG_NSA_ILi64EEEEEEaNS5_IJlSB_lEEEaSJ_NS4_8TiledMMAINS4_8MMA_AtomIJNS4_4SM904GMMA27MMA_64x256x32_S32S8S8_SS_TNEEEENS4_6LayoutINS5_IJSC_SB_SB_EEENS5_IJSB_NSA_ILi0EEESS_EEEEENS5_IJNS4_10UnderscoreESV_SV_EEEEENS4_23SM90_TMA_LOAD_MULTICASTENS4_14ComposedLayoutINS4_7SwizzleILi2ELi4ELi3EEENS4_18smem_ptr_flag_bitsILi8EEENSQ_INS5_IJNSA_ILi8EEESH_EEENS5_IJSH_SB_EEEEEEEvNS4_8identityENS4_13SM90_TMA_LOADES18_vS19_EENS_8epilogue10collective6detail29Sm90TmaWarpSpecializedAdapterINS1D_15DefaultEpilogueIaSJ_SJ_NS1C_6thread17LinearCombinationIaLi1EiiLNS1H_9ScaleType4KindE0ELNS_15FloatRoundStyleE2EaEENS1_15EpilogueDefaultEEEEEvvEEEEvNT_6ParamsE)
        .other          _ZN7cutlass13device_kernelINS_4gemm6kernel13GemmUniversalIN4cute5tupleIJiiiiEEENS1_10collective13CollectiveMmaINS1_34MainloopSm90TmaGmmaWarpSpecializedILi3ENS5_IJNS4_1CILi1EEENSA_ILi2EEESB_EEENS1_35KernelTmaWarpSpecializedCooperativeEEENS5_IJNSA_ILi256EEESG_NSA_ILi64EEEEEEaNS5_IJlSB_lEEEaSJ_NS4_8TiledMMAINS4_8MMA_AtomIJNS4_4SM904GMMA27MMA_64x256x32_S32S8S8_SS_TNEEEENS4_6LayoutINS5_IJSC_SB_SB_EEENS5_IJSB_NSA_ILi0EEESS_EEEEENS5_IJNS4_10UnderscoreESV_SV_EEEEENS4_23SM90_TMA_LOAD_MULTICASTENS4_14ComposedLayoutINS4_7SwizzleILi2ELi4ELi3EEENS4_18smem_ptr_flag_bitsILi8EEENSQ_INS5_IJNSA_ILi8EEESH_EEENS5_IJSH_SB_EEEEEEEvNS4_8identityENS4_13SM90_TMA_LOADES18_vS19_EENS_8epilogue10collective6detail29Sm90TmaWarpSpecializedAdapterINS1D_15DefaultEpilogueIaSJ_SJ_NS1C_6thread17LinearCombinationIaLi1EiiLNS1H_9ScaleType4KindE0ELNS_15FloatRoundStyleE2EaEENS1_15EpilogueDefaultEEEEEvvEEEEvNT_6ParamsE,@"STO_CUDA_ENTRY STV_DEFAULT"
_ZN7cutlass13device_kernelINS_4gemm6kernel13GemmUniversalIN4cute5tupleIJiiiiEEENS1_10collective13CollectiveMmaINS1_34MainloopSm90TmaGmmaWarpSpecializedILi3ENS5_IJNS4_1CILi1EEENSA_ILi2EEESB_EEENS1_35KernelTmaWarpSpecializedCooperativeEEENS5_IJNSA_ILi256EEESG_NSA_ILi64EEEEEEaNS5_IJlSB_lEEEaSJ_NS4_8TiledMMAINS4_8MMA_AtomIJNS4_4SM904GMMA27MMA_64x256x32_S32S8S8_SS_TNEEEENS4_6LayoutINS5_IJSC_SB_SB_EEENS5_IJSB_NSA_ILi0EEESS_EEEEENS5_IJNS4_10UnderscoreESV_SV_EEEEENS4_23SM90_TMA_LOAD_MULTICASTENS4_14ComposedLayoutINS4_7SwizzleILi2ELi4ELi3EEENS4_18smem_ptr_flag_bitsILi8EEENSQ_INS5_IJNSA_ILi8EEESH_EEENS5_IJSH_SB_EEEEEEEvNS4_8identityENS4_13SM90_TMA_LOADES18_vS19_EENS_8epilogue10collective6detail29Sm90TmaWarpSpecializedAdapterINS1D_15DefaultEpilogueIaSJ_SJ_NS1C_6thread17LinearCombinationIaLi1EiiLNS1H_9ScaleType4KindE0ELNS_15FloatRoundStyleE2EaEENS1_15EpilogueDefaultEEEEEvvEEEEvNT_6ParamsE:
[----:B------:R-:W0:Y:S02]  /*0000*/  LDC R1, c[0x0][0x28] ;  /* 0x00000a00ff017b82 */ /* 0x000e240000000800 */
[----:B0-----:R-:W-:Y:S01]  /*0010*/  VIADD R1, R1, 0xfffffb40 ;  /* 0xfffffb4001017836 */ /* 0x001fe20000000000 */
[----:B------:R-:W0:Y:S01]  /*0020*/  S2R R5, SR_TID.X ;  /* 0x0000000000057919 */ /* 0x000e220000002100 */
[----:B------:R-:W-:Y:S01]  /*0030*/  ELECT P0, URZ, PT ;  /* 0x00000000003f782f */ /* 0x000fe20003800000 */
[----:B------:R-:W-:Y:S01]  /*0040*/  BSSY B0, `(.L_x_0) ;  /* 0x0000015000007945 */ /* 0x000fe20003800000 */
[--C-:B0-----:R-:W-:Y:S02]  /*0050*/  SHF.R.U32.HI R0, RZ, 0x5, R5.reuse ;  /* 0x00000005ff007819 */ /* 0x101fe40000011605 */
[----:B------:R-:W-:-:S03]  /*0060*/  SHF.R.U32.HI R2, RZ, 0x7, R5 ;  /* 0x00000007ff027819 */ /* 0x000fc60000011605 */
[----:B------:R-:W0:Y:S04]  /*0070*/  SHFL.IDX PT, R3, R0, RZ, 0x1f ;  /* 0x00001fff00037589 */ /* 0x000e2800000e0000 */
[----:B------:R-:W1:Y:S01]  /*0080*/  SHFL.IDX PT, R2, R2, RZ, 0x1f ;  /* 0x00001fff02027589 */ /* 0x000e6200000e0000 */
[----:B0-----:R-:W-:Y:S02]  /*0090*/  R2UR UR9, R3 ;  /* 0x00000000030972ca */ /* 0x001fe400000e0000 */
[----:B-1----:R-:W-:-:S11]  /*00a0*/  R2UR UR5, R2 ;  /* 0x00000000020572ca */ /* 0x002fd600000e0000 */
[----:B------:R-:W-:Y:S02]  /*00b0*/  USHF.R.S32.HI UR4, URZ, 0x1f, UR9 ;  /* 0x0000001f3f047899 */ /* 0x000fe40008011409 */
[----:B------:R-:W-:Y:S02]  /*00c0*/  ISETP.NE.OR P0, PT, RZ, UR9, !P0 ;  /* 0x00000009ff007c0c */ /* 0x000fe4000c705670 */
[----:B------:R-:W-:-:S04]  /*00d0*/  ULEA.HI UR4, UR4, UR9, URZ, 0x2 ;  /* 0x0000000904047291 */ /* 0x000fc8000f8f103f */
[----:B------:R-:W-:-:S04]  /*00e0*/  ULOP3.LUT UR4, UR4, 0xfffffffc, URZ, 0xc0, !UPT ;  /* 0xfffffffc04047892 */ /* 0x000fc8000f8ec03f */
[----:B------:R-:W-:-:S03]  /*00f0*/  UIADD3 UR9, UR9, -UR4, URZ ;  /* 0x8000000409097290 */ /* 0x000fc6000fffe03f */
[----:B------:R-:W-:Y:S09]  /*0100*/  @P0 BRA `(.L_x_1) ;  /* 0x0000000000200947 */ /* 0x000ff20003800000 */
[----:B------:R-:W-:Y:S02]  /*0110*/  ULDC.64 UR6, c[0x0][0x198] ;  /* 0x0000660000067ab9 */ /* 0x000fe40000000a00 */
[----:B------:R-:W-:Y:S02]  /*0120*/  UIADD3 UR10, UP0, UR6, 0xf0, URZ ;  /* 0x000000f0060a7890 */ /* 0x000fe4000ff1e03f */
[----:B------:R-:W-:Y:S02]  /*0130*/  UIADD3 UR6, UP1, UR6, 0x1f0, URZ ;  /* 0x000001f006067890 */ /* 0x000fe4000ff3e03f */
[----:B------:R-:W-:Y:S02]  /*0140*/  UIADD3.X UR11, URZ, UR7, URZ, UP0, !UPT ;  /* 0x000000073f0b7290 */ /* 0x000fe400087fe43f */
[----:B------:R-:W-:-:S07]  /*0150*/  UIADD3.X UR7, URZ, UR7, URZ, UP1, !UPT ;  /* 0x000000073f077290 */ /* 0x000fce0008ffe43f */
[----:B------:R0:W-:Y:S02]  /*0160*/  UTMACCTL.PF [UR10] ;  /* 0x000000000a0079b9 */ /* 0x0001e40008040000 */
[----:B------:R0:W-:Y:S02]  /*0170*/  UTMACCTL.PF [UR6] ;  /* 0x00000000060079b9 */ /* 0x0001e40008040000 */
[----:B0-----:R-:W-:Y:S01]  /*0180*/  NOP ;  /* 0x0000000000007918 */ /* 0x001fe20000000000 */
.L_x_1:
[----:B------:R-:W-:Y:S05]  /*0190*/  BSYNC B0 ;  /* 0x0000000000007941 */ /* 0x000fea0003800000 */
.L_x_0:
[----:B------:R-:W0:Y:S01]  /*01a0*/  SHFL.IDX PT, R2, R0, RZ, 0x1f ;  /* 0x00001fff00027589 */ /* 0x000e2200000e0000 */
[----:B------:R-:W-:Y:S01]  /*01b0*/  UISETP.NE.AND UP0, UPT, UR9, 0x3, UPT ;  /* 0x000000030900788c */ /* 0x000fe2000bf05270 */
[----:B------:R-:W-:Y:S01]  /*01c0*/  ISETP.NE.AND P2, PT, RZ, UR5, PT ;  /* 0x00000005ff007c0c */ /* 0x000fe2000bf45270 */
[----:B------:R-:W-:Y:S02]  /*01d0*/  UIADD3 UR16, UR5, -0x1, URZ ;  /* 0xffffffff05107890 */ /* 0x000fe4000fffe03f */
[----:B------:R-:W-:Y:S02]  /*01e0*/  UISETP.EQ.OR UP0, UPT, UR9, URZ, !UP0 ;  /* 0x0000003f0900728c */ /* 0x000fe4000c702670 */
[----:B------:R-:W-:Y:S02]  /*01f0*/  UISETP.GE.U32.AND UP1, UPT, UR16, 0x2, UPT ;  /* 0x000000021000788c */ /* 0x000fe4000bf26070 */
[----:B------:R-:W-:-:S04]  /*0200*/  UISETP.EQ.AND UP0, UPT, UR5, URZ, UP0 ;  /* 0x0000003f0500728c */ /* 0x000fc80008702270 */
[----:B------:R-:W-:-:S04]  /*0210*/  USEL UR40, URZ, 0x1, !UP0 ;  /* 0x000000013f287887 */ /* 0x000fc8000c000000 */
[----:B------:R-:W-:Y:S01]  /*0220*/  USEL UR40, UR40, 0x2, UP1 ;  /* 0x0000000228287887 */ /* 0x000fe20008800000 */
[----:B0-----:R-:W-:-:S13]  /*0230*/  ISETP.NE.AND P0, PT, R2, RZ, PT ;  /* 0x000000ff0200720c */ /* 0x001fda0003f05270 */
[----:B------:R-:W-:Y:S05]  /*0240*/  @P0 BRA `(.L_x_2) ;  /* 0x0000000000500947 */ /* 0x000fea0003800000 */
[----:B------:R-:W0:Y:S01]  /*0250*/  S2UR UR8, SR_CgaCtaId ;  /* 0x00000000000879c3 */ /* 0x000e220000008800 */
[----:B------:R-:W-:Y:S01]  /*0260*/  UMOV UR4, 0x400 ;  /* 0x0000040000047882 */ /* 0x000fe20000000000 */
[----:B------:R-:W-:Y:S01]  /*0270*/  UMOV UR5, 0x1 ;  /* 0x0000000100057882 */ /* 0x000fe20000000000 */
[----:B------:R-:W-:Y:S01]  /*0280*/  UMOV UR6, 0x4 ;  /* 0x0000000400067882 */ /* 0x000fe20000000000 */
[----:B------:R-:W-:Y:S01]  /*0290*/  ELECT P0, URZ, PT ;  /* 0x00000000003f782f */ /* 0x000fe20003800000 */
[----:B------:R-:W-:-:S04]  /*02a0*/  UIADD3 UR6, -UR6, 0x100000, URZ ;  /* 0x0010000006067890 */ /* 0x000fc8000fffe13f */
[----:B------:R-:W-:Y:S02]  /*02b0*/  USHF.L.U32 UR7, UR6, 0xb, URZ ;  /* 0x0000000b06077899 */ /* 0x000fe4000800063f */
[----:B------:R-:W-:Y:S02]  /*02c0*/  USHF.L.U32 UR6, UR6, 0x1, URZ ;  /* 0x0000000106067899 */ /* 0x000fe4000800063f */
[----:B0-----:R-:W-:Y:S02]  /*02d0*/  ULEA UR8, UR8, UR4, 0x18 ;  /* 0x0000000408087291 */ /* 0x001fe4000f8ec03f */
[----:B------:R-:W-:-:S04]  /*02e0*/  UIADD3 UR4, -UR5, 0x100000, URZ ;  /* 0x0010000005047890 */ /* 0x000fc8000fffe13f */
[----:B------:R-:W-:Y:S02]  /*02f0*/  USHF.L.U32 UR5, UR4, 0xb, URZ ;  /* 0x0000000b04057899 */ /* 0x000fe4000800063f */
[----:B------:R-:W-:Y:S01]  /*0300*/  USHF.L.U32 UR4, UR4, 0x1, URZ ;  /* 0x0000000104047899 */ /* 0x000fe2000800063f */
[----:B------:R-:W0:Y:S11]  /*0310*/  FENCE.VIEW.ASYNC.S ;  /* 0x00000000000073c6 */ /* 0x000e360000000000 */
[----:B0-----:R0:W1:Y:S01]  /*0320*/  SYNCS.EXCH.64 URZ, [UR8], UR4 ;  /* 0x00000004083f75b2 */ /* 0x0010620008000100 */
[----:B------:R0:W2:Y:S01]  /*0330*/  SYNCS.EXCH.64 URZ, [UR8+0x18], UR6 ;  /* 0x00001806083f75b2 */ /* 0x0000a20008000100 */
[----:B------:R0:W3:Y:S01]  /*0340*/  SYNCS.EXCH.64 URZ, [UR8+0x8], UR4 ;  /* 0x00000804083f75b2 */ /* 0x0000e20008000100 */
[----:B------:R0:W4:Y:S01]  /*0350*/  SYNCS.EXCH.64 URZ, [UR8+0x20], UR6 ;  /* 0x00002006083f75b2 */ /* 0x0001220008000100 */
[----:B------:R0:W0:Y:S01]  /*0360*/  SYNCS.EXCH.64 URZ, [UR8+0x10], UR4 ;  /* 0x00001004083f75b2 */ /* 0x0000220008000100 */
[----:B------:R0:W0:Y:S01]  /*0370*/  SYNCS.EXCH.64 URZ, [UR8+0x28], UR6 ;  /* 0x00002806083f75b2 */ /* 0x0000220008000100 */
[----:B------:R-:W-:Y:S01]  /*0380*/  NOP ;  /* 0x0000000000007918 */ /* 0x000fe20000000000 */
.L_x_2:
[----:B------:R-:W5:Y:S01]  /*0390*/  S2UR UR10, SR_CTAID.Y ;  /* 0x00000000000a79c3 */ /* 0x000f620000002600 */
[----:B------:R-:W1:Y:S01]  /*03a0*/  SHFL.IDX PT, R0, R0, RZ, 0x1f ;  /* 0x00001fff00007589 */ /* 0x000e6200000e0000 */
[----:B------:R-:W-:Y:S02]  /*03b0*/  SHF.R.S32.HI R3, RZ, 0x1f, R5 ;  /* 0x0000001fff037819 */ /* 0x000fe40000011405 */
[----:B------:R-:W-:Y:S02]  /*03c0*/  ELECT P0, URZ, PT ;  /* 0x00000000003f782f */ /* 0x000fe40003800000 */
[----:B------:R-:W-:Y:S01]  /*03d0*/  SHF.R.S32.HI R7, RZ, 0x1f, R2 ;  /* 0x0000001fff077819 */ /* 0x000fe20000011402 */
[----:B0-----:R-:W-:Y:S01]  /*03e0*/  ULDC UR4, c[0x0][0x154] ;  /* 0x0000550000047ab9 */ /* 0x001fe20000000800 */
[----:B------:R-:W-:Y:S01]  /*03f0*/  LEA.HI R3, R3, R5, RZ, 0x7 ;  /* 0x0000000503037211 */ /* 0x000fe200078f38ff */
[----:B------:R-:W-:Y:S01]  /*0400*/  ULDC UR11, c[0x0][0x148] ;  /* 0x00005200000b7ab9 */ /* 0x000fe20000000800 */
[----:B------:R-:W0:Y:S01]  /*0410*/  S2UR UR13, SR_CTAID.X ;  /* 0x00000000000d79c3 */ /* 0x000e220000002500 */
[----:B------:R-:W-:Y:S01]  /*0420*/  LEA.HI R7, R7, R2, RZ, 0x2 ;  /* 0x0000000207077211 */ /* 0x000fe200078f10ff */
[----:B------:R-:W-:Y:S01]  /*0430*/  NOP ;  /* 0x0000000000007918 */ /* 0x000fe20000000000 */
[----:B------:R-:W-:Y:S01]  /*0440*/  LOP3.LUT R3, R3, 0xffffff80, RZ, 0xc0, !PT ;  /* 0xffffff8003037812 */ /* 0x000fe200078ec0ff */
[----:B------:R-:W-:Y:S01]  /*0450*/  NOP ;  /* 0x0000000000007918 */ /* 0x000fe20000000000 */
[----:B------:R-:W-:-:S03]  /*0460*/  LOP3.LUT R7, R7, 0x3ffffffc, RZ, 0xc0, !PT ;  /* 0x3ffffffc07077812 */ /* 0x000fc600078ec0ff */
[----:B------:R-:W-:Y:S02]  /*0470*/  IMAD.IADD R3, R5, 0x1, -R3 ;  /* 0x0000000105037824 */ /* 0x000fe400078e0a03 */
[----:B------:R-:W-:Y:S01]  /*0480*/  IMAD.IADD R2, R2, 0x1, -R7 ;  /* 0x0000000102027824 */ /* 0x000fe200078e0a07 */
[----:B-----5:R-:W-:Y:S02]  /*0490*/  I2FP.F32.U32 R4, UR10 ;  /* 0x0000000a00047c45 */ /* 0x020fe40008201000 */
[----:B-1----:R-:W-:Y:S02]  /*04a0*/  ISETP.NE.OR P0, PT, R0, RZ, !P0 ;  /* 0x000000ff0000720c */ /* 0x002fe40004705670 */
[----:B------:R-:W-:Y:S01]  /*04b0*/  SHF.R.S32.HI R0, RZ, 0x1f, R3 ;  /* 0x0000001fff007819 */ /* 0x000fe20000011403 */
[----:B------:R-:W-:Y:S01]  /*04c0*/  FMUL R8, R4, UR4 ;  /* 0x0000000404087c20 */ /* 0x000fe20008400000 */
[----:B------:R-:W-:Y:S01]  /*04d0*/  ULDC UR4, c[0x0][0x150] ;  /* 0x0000540000047ab9 */ /* 0x000fe20000000800 */
[----:B0-----:R-:W-:-:S02]  /*04e0*/  I2FP.F32.U32 R4, UR13 ;  /* 0x0000000d00047c45 */ /* 0x001fc40008201000 */
[----:B------:R-:W-:Y:S02]  /*04f0*/  LEA.HI R0, R0, R3, RZ, 0x3 ;  /* 0x0000000300007211 */ /* 0x000fe400078f18ff */
[----:B------:R-:W0:Y:S01]  /*0500*/  F2I.U32.TRUNC.NTZ R8, R8 ;  /* 0x0000000800087305 */ /* 0x000e22000020f000 */
[----:B------:R-:W-:Y:S01]  /*0510*/  FMUL R6, R4, UR4 ;  /* 0x0000000404067c20 */ /* 0x000fe20008400000 */
[--C-:B------:R-:W-:Y:S02]  /*0520*/  SHF.R.S32.HI R4, RZ, 0x3, R0.reuse ;  /* 0x00000003ff047819 */ /* 0x100fe40000011400 */
[----:B------:R-:W-:Y:S01]  /*0530*/  VOTEU.ALL UP0, P0 ;  /* 0x00000000003f7886 */ /* 0x000fe20000000000 */
[----:B------:R-:W-:Y:S01]  /*0540*/  SHF.R.S32.HI R5, RZ, 0x1f, R0 ;  /* 0x0000001fff057819 */ /* 0x000fe20000011400 */
[----:B------:R-:W-:Y:S01]  /*0550*/  UMOV UR4, 0x20 ;  /* 0x0000002000047882 */ /* 0x000fe20000000000 */
[----:B------:R-:W1:Y:S01]  /*0560*/  LDC R0, c[0x0][0x140] ;  /* 0x00005000ff007b82 */ /* 0x000e620000000800 */
[----:B------:R-:W5:Y:S01]  /*0570*/  F2I.U32.TRUNC.NTZ R6, R6 ;  /* 0x0000000600067305 */ /* 0x000f62000020f000 */
[----:B------:R-:W-:Y:S01]  /*0580*/  LEA.HI R5, R5, R4, RZ, 0x2 ;  /* 0x0000000405057211 */ /* 0x000fe200078f10ff */
[----:B------:R-:W-:Y:S01]  /*0590*/  @!UP0 UMOV UR7, 0x400 ;  /* 0x0000040000078882 */ /* 0x000fe20000000000 */
[----:B------:R-:W-:-:S04]  /*05a0*/  @!UP0 UIADD3 UR4, -UR4, 0x100000, URZ ;  /* 0x0010000004048890 */ /* 0x000fc8000fffe13f */
[----:B------:R-:W-:Y:S02]  /*05b0*/  @!UP0 USHF.L.U32 UR5, UR4, 0xb, URZ ;  /* 0x0000000b04058899 */ /* 0x000fe4000800063f */
[----:B------:R-:W-:Y:S01]  /*05c0*/  @!UP0 USHF.L.U32 UR4, UR4, 0x1, URZ ;  /* 0x0000000104048899 */ /* 0x000fe2000800063f */
[----:B------:R-:W-:Y:S01]  /*05d0*/  LOP3.LUT R5, R5, 0xfffffffc, RZ, 0xc0, !PT ;  /* 0xfffffffc05057812 */ /* 0x000fe200078ec0ff */
[----:B------:R-:W-:Y:S01]  /*05e0*/  VOTEU.ALL UP1, P0 ;  /* 0x00000000003f7886 */ /* 0x000fe20000020000 */
[----:B------:R-:W2:Y:S01]  /*05f0*/  @!UP0 S2UR UR8, SR_CgaCtaId ;  /* 0x00000000000889c3 */ /* 0x000ea20000008800 */
[----:B0-----:R-:W-:Y:S02]  /*0600*/  R2UR UR12, R8 ;  /* 0x00000000080c72ca */ /* 0x001fe400000e0000 */
[----:B------:R-:W-:Y:S01]  /*0610*/  IMAD.IADD R5, R4, 0x1, -R5 ;  /* 0x0000000104057824 */ /* 0x000fe200078e0a05 */
[----:B-----5:R-:W-:-:S04]  /*0620*/  R2UR UR6, R6 ;  /* 0x00000000060672ca */ /* 0x020fc800000e0000 */
[----:B------:R-:W-:-:S06]  /*0630*/  LEA R2, R2, R5, 0x2 ;  /* 0x0000000502027211 */ /* 0x000fcc00078e10ff */
[----:B------:R-:W-:Y:S01]  /*0640*/  UIADD3 UR12, -UR12, URZ, URZ ;  /* 0x0000003f0c0c7290 */ /* 0x000fe2000fffe13f */
[----:B------:R-:W-:Y:S01]  /*0650*/  IMAD.SHL.U32 R155, R2, 0x4, RZ ;  /* 0x00000004029b7824 */ /* 0x000fe200078e00ff */
[----:B-1----:R-:W-:Y:S02]  /*0660*/  ISETP.EQ.U32.AND P3, PT, R0, 0x1, PT ;  /* 0x000000010000780c */ /* 0x002fe40003f62070 */
[----:B------:R-:W-:Y:S02]  /*0670*/  UIMAD UR14, UR11, UR12, UR10 ;  /* 0x0000000c0b0e72a4 */ /* 0x000fe4000f8e020a */
[----:B------:R-:W-:Y:S01]  /*0680*/  LOP3.LUT R155, R2, 0xc, R155, 0x78, !PT ;  /* 0x0000000c029b7812 */ /* 0x000fe200078e789b */
[----:B------:R-:W-:Y:S02]  /*0690*/  UIADD3 UR6, -UR6, URZ, URZ ;  /* 0x0000003f06067290 */ /* 0x000fe4000fffe13f */
[----:B--2---:R-:W-:Y:S01]  /*06a0*/  @!UP0 ULEA UR7, UR8, UR7, 0x18 ;  /* 0x0000000708078291 */ /* 0x004fe2000f8ec03f */
[----:B------:R-:W-:Y:S01]  /*06b0*/  ISETP.NE.AND P1, PT, R155, UR14, PT ;  /* 0x0000000e9b007c0c */ /* 0x000fe2000bf25270 */
[----:B------:R-:W-:Y:S01]  /*06c0*/  VOTEU.ALL UP0, P0 ;  /* 0x00000000003f7886 */ /* 0x000fe20000000000 */
[----:B------:R-:W-:Y:S01]  /*06d0*/  ULDC UR8, c[0x0][0x144] ;  /* 0x0000510000087ab9 */ /* 0x000fe20000000800 */
[----:B------:R-:W-:Y:S01]  /*06e0*/  LOP3.LUT P0, RZ, R3, 0x7, RZ, 0xc0, !PT ;  /* 0x0000000703ff7812 */ /* 0x000fe2000780c0ff */
[----:B------:R-:W-:-:S03]  /*06f0*/  UIMAD UR8, UR8, UR6, UR13 ;  /* 0x00000006080872a4 */ /* 0x000fc6000f8e020d */
[----:B------:R-:W-:-:S03]  /*0700*/  ISETP.LT.U32.AND P0, PT, R155, 0x2, !P0 ;  /* 0x000000029b00780c */ /* 0x000fc60004701070 */
[----:B------:R-:W-:Y:S01]  /*0710*/  ISETP.EQ.OR P1, PT, RZ, UR8, !P1 ;  /* 0x00000008ff007c0c */ /* 0x000fe2000cf22670 */
[----:B------:R-:W0:Y:S02]  /*0720*/  FENCE.VIEW.ASYNC.S ;  /* 0x00000000000073c6 */ /* 0x000e240000000000 */
[----:B0-----:R0:W1:Y:S01]  /*0730*/  @!UP0 SYNCS.EXCH.64 URZ, [UR7+0x40], UR4 ;  /* 0x00004004073f85b2 */ /* 0x0010620008000100 */
[----:B------:R-:W-:-:S04]  /*0740*/  PLOP3.LUT P0, PT, P0, P1, PT, 0x80, 0x0 ;  /* 0x000000000000781c */ /* 0x000fc80000703070 */
[----:B------:R-:W-:Y:S01]  /*0750*/  P2R R19, PR, RZ, 0x1 ;  /* 0x00000001ff137803 */ /* 0x000fe20000000000 */
[----:B------:R0:W2:Y:S01]  /*0760*/  @!UP1 SYNCS.EXCH.64 URZ, [UR7+0x48], UR4 ;  /* 0x00004804073f95b2 */ /* 0x0000a20008000100 */
[----:B------:R-:W-:Y:S01]  /*0770*/  NOP ;  /* 0x0000000000007918 */ /* 0x000fe20000000000 */
[----:B------:R-:W-:Y:S06]  /*0780*/  @!P3 BRA `(.L_x_3) ;  /* 0x000000000008b947 */ /* 0x000fec0003800000 */
[----:B-1234-:R-:W-:Y:S01]  /*0790*/  UCGABAR_ARV ;  /* 0x00000000000079c7 */ /* 0x01efe20008000000 */
[----:B------:R-:W-:Y:S05]  /*07a0*/  BRA `(.L_x_4) ;  /* 0x0000000000047947 */ /* 0x000fea0003800000 */
.L_x_3:
[----:B-1234-:R-:W-:Y:S01]  /*07b0*/  NOP ;  /* 0x0000000000007918 */ /* 0x01efe20000000000 */
.L_x_4:
[----:B0-----:R-:W-:Y:S01]  /*07c0*/  ULDC UR4, c[0x0][0x65c] ;  /* 0x0001970000047ab9 */ /* 0x001fe20000000800 */
[----:B------:R-:W-:Y:S01]  /*07d0*/  UMOV UR5, URZ ;  /* 0x0000003f00057c82 */ /* 0x000fe20008000000 */
[----:B------:R-:W-:-:S03]  /*07e0*/  UISETP.NE.AND UP0, UPT, UR4, 0x1, UPT ;  /* 0x000000010400788c */ /* 0x000fc6000bf05270 */
[----:B------:R-:W-:Y:S01]  /*07f0*/  UMOV UR4, UR13 ;  /* 0x0000000d00047c82 */ /* 0x000fe20008000000 */
[----:B------:R-:W-:Y:S02]  /*0800*/  UP2UR UR46, UPR, URZ, 0x1 ;  /* 0x000000013f2e7883 */ /* 0x000fe40008000000 */
[----:B------:R-:W-:Y:S02]  /*0810*/  PLOP3.LUT P0, PT, PT, PT, UP0, 0x80, 0x0 ;  /* 0x000000000000781c */ /* 0x000fe40003f0f008 */
[----:B------:R-:W-:Y:S02]  /*0820*/  PLOP3.LUT P1, PT, PT, PT, UP0, 0x80, 0x0 ;  /* 0x000000000000781c */ /* 0x000fe40003f2f008 */
[----:B------:R-:W-:Y:S01]  /*0830*/  PLOP3.LUT P5, PT, PT, PT, UP0, 0x80, 0x0 ;  /* 0x000000000000781c */ /* 0x000fe20003faf008 */
[----:B------:R-:W-:Y:S01]  /*0840*/  @UP0 ULDC UR14, c[0x0][0x10] ;  /* 0x00000400000e0ab9 */ /* 0x000fe20000000800 */
[----:B------:R-:W-:Y:S01]  /*0850*/  @UP0 UMOV UR6, UR10 ;  /* 0x0000000a00060c82 */ /* 0x000fe20008000000 */
[----:B------:R-:W-:Y:S01]  /*0860*/  @UP0 UMOV UR7, URZ ;  /* 0x0000003f00070c82 */ /* 0x000fe20008000000 */
[----:B------:R-:W-:Y:S01]  /*0870*/  PLOP3.LUT P4, PT, PT, PT, UP0, 0x80, 0x0 ;  /* 0x000000000000781c */ /* 0x000fe20003f8f008 */
[----:B------:R-:W-:-:S03]  /*0880*/  @UP0 UIMAD.WIDE.U32 UR14, UR13, UR14, UR6 ;  /* 0x0000000e0d0e02a5 */ /* 0x000fc6000f8e0006 */
[----:B------:R-:W-:Y:S01]  /*0890*/  @!UP0 ULDC UR7, c[0x0][0xc] ;  /* 0x0000030000078ab9 */ /* 0x000fe20000000800 */
[----:B------:R-:W-:Y:S01]  /*08a0*/  @UP0 UMOV UR6, URZ ;  /* 0x0000003f00060c82 */ /* 0x000fe20008000000 */
[----:B------:R-:W-:Y:S01]  /*08b0*/  @!UP0 UIMAD.WIDE.U32 UR4, UR10, UR7, UR4 ;  /* 0x000000070a0482a5 */ /* 0x000fe2000f8e0004 */
[----:B------:R-:W-:Y:S01]  /*08c0*/  IMAD.U32 R2, RZ, RZ, UR14 ;  /* 0x0000000eff027e24 */ /* 0x000fe2000f8e00ff */
[----:B------:R-:W-:Y:S02]  /*08d0*/  @UP0 UIADD3 UR6, UR15, UR6, URZ ;  /* 0x000000060f060290 */ /* 0x000fe4000fffe03f */
[----:B------:R-:W-:Y:S02]  /*08e0*/  IMAD.U32 R3, RZ, RZ, UR15 ;  /* 0x0000000fff037e24 */ /* 0x000fe4000f8e00ff */
[----:B------:R-:W-:Y:S02]  /*08f0*/  @P0 IMAD.MOV.U32 R7, RZ, RZ, R2 ;  /* 0x000000ffff070224 */ /* 0x000fe400078e0002 */
[----:B------:R-:W-:Y:S01]  /*0900*/  IMAD.U32 R2, RZ, RZ, UR4 ;  /* 0x00000004ff027e24 */ /* 0x000fe2000f8e00ff */
[----:B------:R-:W-:Y:S01]  /*0910*/  @P1 MOV R6, UR6 ;  /* 0x0000000600061c02 */ /* 0x000fe20008000f00 */
[----:B------:R-:W-:-:S02]  /*0920*/  IMAD.U32 R5, RZ, RZ, UR5 ;  /* 0x00000005ff057e24 */ /* 0x000fc4000f8e00ff */
[----:B------:R-:W-:Y:S01]  /*0930*/  IMAD.U32 R3, RZ, RZ, UR5 ;  /* 0x00000005ff037e24 */ /* 0x000fe2000f8e00ff */
[----:B------:R-:W-:Y:S01]  /*0940*/  @!P4 MOV R7, R2 ;  /* 0x000000020007c202 */ /* 0x000fe20000000f00 */
[----:B------:R-:W-:Y:S02]  /*0950*/  @!P5 IMAD.MOV.U32 R6, RZ, RZ, R5 ;  /* 0x000000ffff06d224 */ /* 0x000fe400078e0005 */
[----:B------:R-:W-:-:S03]  /*0960*/  IMAD.U32 R4, RZ, RZ, UR4 ;  /* 0x00000004ff047e24 */ /* 0x000fc6000f8e00ff */
[----:B------:R0:W-:Y:S04]  /*0970*/  STL [R1+0x200], R6 ;  /* 0x0002000601007387 */ /* 0x0001e80000100800 */
[----:B------:R0:W-:Y:S01]  /*0980*/  STL [R1+0x204], R7 ;  /* 0x0002040701007387 */ /* 0x0001e20000100800 */
[----:B------:R-:W-:Y:S05]  /*0990*/  @!P3 BRA `(.L_x_5) ;  /* 0x00000000000cb947 */ /* 0x000fea0003800000 */
[----:B------:R-:W-:Y:S01]  /*09a0*/  UCGABAR_WAIT ;  /* 0x0000000000007dc7 */ /* 0x000fe20008000000 */
[----:B------:R-:W-:Y:S01]  /*09b0*/  CCTL.IVALL ;  /* 0x00000000ff00798f */ /* 0x000fe20002000000 */
[----:B------:R-:W-:Y:S05]  /*09c0*/  BRA `(.L_x_6) ;  /* 0x0000000000047947 */ /* 0x000fea0003800000 */
.L_x_5:
[----:B------:R-:W-:Y:S06]  /*09d0*/  BAR.SYNC.DEFER_BLOCKING 0x0 ;  /* 0x0000000000007b1d */ /* 0x000fec0000010000 */
.L_x_6:
[----:B------:R-:W-:Y:S05]  /*09e0*/  @!P2 BRA `(.L_x_7) ;  /* 0x0000012000c4a947 */ /* 0x000fea0003800000 */
[----:B------:R-:W-:-:S06]  /*09f0*/  UISETP.GT.U32.AND UP0, UPT, UR16, 0x1, UPT ;  /* 0x000000011000788c */ /* 0x000fcc000bf04070 */
[----:B------:R-:W-:-:S13]  /*0a00*/  PLOP3.LUT P0, PT, PT, PT, UP0, 0x80, 0x0 ;  /* 0x000000000000781c */ /* 0x000fda0003f0f008 */
[----:B------:R-:W-:Y:S05]  /*0a10*/  @P0 EXIT ;  /* 0x000000000000094d */ /* 0x000fea0003800000 */
[----:B------:R-:W-:Y:S01]  /*0a20*/  ULDC.64 UR4, c[0x0][0x650] ;  /* 0x0001940000047ab9 */ /* 0x000fe20000000a00 */
[----:B------:R-:W-:Y:S01]  /*0a30*/  UMOV UR41, 0xffffffff ;  /* 0xffffffff00297882 */ /* 0x000fe20000000000 */
[----:B------:R-:W-:Y:S01]  /*0a40*/  ISETP.GE.U32.AND P0, PT, R7, UR4, PT ;  /* 0x0000000407007c0c */ /* 0x000fe2000bf06070 */
[----:B------:R-:W-:Y:S01]  /*0a50*/  UMOV UR42, 0xffffffff ;  /* 0xffffffff002a7882 */ /* 0x000fe20000000000 */
[----:B------:R-:W-:Y:S01]  /*0a60*/  UMOV UR43, 0xffffffff ;  /* 0xffffffff002b7882 */ /* 0x000fe20000000000 */
[----:B------:R-:W-:Y:S02]  /*0a70*/  PRMT R0, RZ, 0x7610, R0 ;  /* 0x00007610ff007816 */ /* 0x000fe40000000000 */
[----:B------:R-:W-:-:S13]  /*0a80*/  ISETP.GE.U32.AND.EX P0, PT, R6, UR5, PT, P0 ;  /* 0x0000000506007c0c */ /* 0x000fda000bf06100 */
[----:B------:R-:W-:Y:S05]  /*0a90*/  @P0 BRA `(.L_x_8) ;  /* 0x0000000400480947 */ /* 0x000fea0003800000 */
[----:B------:R-:W-:Y:S01]  /*0aa0*/  ULDC.64 UR16, c[0x0][0x628] ;  /* 0x00018a0000107ab9 */ /* 0x000fe20000000a00 */
[C---:B------:R-:W-:Y:S01]  /*0ab0*/  R2UR UR19, R7.reuse ;  /* 0x00000000071372ca */ /* 0x040fe200000e0000 */
[----:B------:R-:W-:Y:S01]  /*0ac0*/  ULDC UR18, c[0x0][0x630] ;  /* 0x00018c0000127ab9 */ /* 0x000fe20000000800 */
[----:B------:R-:W-:Y:S02]  /*0ad0*/  ISETP.NE.U32.AND P0, PT, RZ, UR16, PT ;  /* 0x00000010ff007c0c */ /* 0x000fe4000bf05070 */
[----:B------:R-:W-:Y:S02]  /*0ae0*/  R2UR UR4, R7 ;  /* 0x00000000070472ca */ /* 0x000fe400000e0000 */
[----:B------:R-:W-:Y:S02]  /*0af0*/  ISETP.NE.AND.EX P0, PT, RZ, UR17, PT, P0 ;  /* 0x00000011ff007c0c */ /* 0x000fe4000bf05300 */
[----:B------:R-:W-:-:S11]  /*0b00*/  R2UR UR5, R6 ;  /* 0x00000000060572ca */ /* 0x000fd600000e0000 */
[----:B------:R-:W-:Y:S05]  /*0b10*/  @!P0 BRA `(.L_x_9) ;  /* 0x0000000000308947 */ /* 0x000fea0003800000 */
[----:B------:R-:W-:Y:S01]  /*0b20*/  R2UR UR4, R7 ;  /* 0x00000000070472ca */ /* 0x000fe200000e0000 */
[----:B------:R-:W-:Y:S01]  /*0b30*/  ULDC UR9, c[0x0][0x634] ;  /* 0x00018d0000097ab9 */ /* 0x000fe20000000800 */
[----:B------:R-:W-:-:S11]  /*0b40*/  R2UR UR13, R6 ;  /* 0x00000000060d72ca */ /* 0x000fd600000e0000 */
[----:B------:R-:W-:-:S04]  /*0b50*/  UIADD3 UR9, UP0, UR4, UR9, URZ ;  /* 0x0000000904097290 */ /* 0x000fc8000ff1e03f */
[----:B------:R-:W-:-:S04]  /*0b60*/  UIADD3.X UR13, URZ, UR13, URZ, UP0, !UPT ;  /* 0x0000000d3f0d7290 */ /* 0x000fc800087fe43f */
[----:B------:R-:W-:-:S04]  /*0b70*/  UIMAD.WIDE.U32 UR4, UR13, UR16, URZ ;  /* 0x000000100d0472a5 */ /* 0x000fc8000f8e003f */
[----:B------:R-:W-:Y:S02]  /*0b80*/  UIMAD.WIDE.U32 UR6, UP0, UR9, UR17, UR4 ;  /* 0x00000011090672a5 */ /* 0x000fe4000f800004 */
[----:B------:R-:W-:Y:S02]  /*0b90*/  UIMAD.WIDE.U32 UR4, UR9, UR16, URZ ;  /* 0x00000010090472a5 */ /* 0x000fe4000f8e003f */
[----:B------:R-:W-:Y:S02]  /*0ba0*/  UIADD3.X UR15, URZ, URZ, URZ, UP0, !UPT ;  /* 0x0000003f3f0f7290 */ /* 0x000fe400087fe43f */
[----:B------:R-:W-:Y:S01]  /*0bb0*/  UIADD3 URZ, UP0, UR5, UR6, URZ ;  /* 0x00000006053f7290 */ /* 0x000fe2000ff1e03f */
[----:B------:R-:W-:-:S03]  /*0bc0*/  UMOV UR14, UR7 ;  /* 0x00000007000e7c82 */ /* 0x000fc60008000000 */
[----:B------:R-:W-:-:S12]  /*0bd0*/  UIMAD.WIDE.U32.X UR4, UR13, UR17, UR14, UP0 ;  /* 0x000000110d0472a5 */ /* 0x000fd800080e040e */
.L_x_9:
[----:B------:R-:W-:Y:S01]  /*0be0*/  USHF.R.U64 UR43, UR4, UR18, UR5 ;  /* 0x00000012042b7299 */ /* 0x000fe20008001205 */
[----:B------:R-:W-:Y:S01]  /*0bf0*/  R2UR UR7, R6 ;  /* 0x00000000060772ca */ /* 0x000fe200000e0000 */
[----:B------:R-:W-:Y:S02]  /*0c00*/  USHF.R.U32.HI UR4, URZ, UR18, UR5 ;  /* 0x000000123f047299 */ /* 0x000fe40008011605 */
[----:B------:R-:W-:Y:S01]  /*0c10*/  UIADD3 UR5, UP0, URZ, -UR43, URZ ;  /* 0x8000002b3f057290 */ /* 0x000fe2000ff1e03f */
[----:B------:R-:W-:Y:S01]  /*0c20*/  ULDC.64 UR14, c[0x0][0x620] ;  /* 0x00018800000e7ab9 */ /* 0x000fe20000000a00 */
[----:B------:R-:W-:Y:S02]  /*0c30*/  UMOV UR6, UR19 ;  /* 0x0000001300067c82 */ /* 0x000fe40008000000 */
[----:B------:R-:W-:Y:S01]  /*0c40*/  UIADD3.X UR4, URZ, ~UR4, URZ, UP0, !UPT ;  /* 0x800000043f047290 */ /* 0x000fe200087fe43f */
[----:B------:R-:W-:Y:S01]  /*0c50*/  ULDC UR9, c[0x0][0x618] ;  /* 0x0001860000097ab9 */ /* 0x000fe20000000800 */
[----:B------:R-:W-:-:S02]  /*0c60*/  UIMAD UR12, UR11, UR12, UR10 ;  /* 0x0000000c0b0c72a4 */ /* 0x000fc4000f8e020a */
[----:B------:R-:W-:Y:S02]  /*0c70*/  UIMAD UR4, UR4, UR14, URZ ;  /* 0x0000000e040472a4 */ /* 0x000fe4000f8e023f */
[----:B------:R-:W-:Y:S02]  /*0c80*/  UIMAD.WIDE.U32 UR6, UR5, UR14, UR6 ;  /* 0x0000000e050672a5 */ /* 0x000fe4000f8e0006 */
[----:B------:R-:W-:Y:S01]  /*0c90*/  UIMAD UR4, UR5, UR15, UR4 ;  /* 0x0000000f050472a4 */ /* 0x000fe2000f8e0204 */
[----:B------:R-:W-:Y:S01]  /*0ca0*/  ULDC UR10, c[0x0][0x608] ;  /* 0x00018200000a7ab9 */ /* 0x000fe20000000800 */
[----:B------:R-:W-:Y:S02]  /*0cb0*/  ULDC UR18, c[0x0][0x658] ;  /* 0x0001960000127ab9 */ /* 0x000fe40000000800 */
[----:B------:R-:W-:Y:S01]  /*0cc0*/  UIADD3 UR7, UR7, UR4, URZ ;  /* 0x0000000407077290 */ /* 0x000fe2000fffe03f */
[----:B------:R-:W-:Y:S02]  /*0cd0*/  UMOV UR11, 0xffffffff ;  /* 0xffffffff000b7882 */ /* 0x000fe40000000000 */
[----:B------:R-:W-:Y:S01]  /*0ce0*/  ULDC.64 UR4, c[0x0][0x640] ;  /* 0x0001900000047ab9 */ /* 0x000fe20000000a00 */
[----:B------:R-:W-:Y:S01]  /*0cf0*/  USHF.R.U64 UR16, UR6, UR9, UR7 ;  /* 0x0000000906107299 */ /* 0x000fe20008001207 */
[----:B------:R-:W-:Y:S01]  /*0d00*/  ISETP.NE.U32.AND P0, PT, RZ, UR4, PT ;  /* 0x00000004ff007c0c */ /* 0x000fe2000bf05070 */
[----:B------:R-:W-:-:S02]  /*0d10*/  USHF.R.U32.HI UR7, URZ, UR9, UR7 ;  /* 0x000000093f077299 */ /* 0x000fc40008011607 */
[----:B------:R-:W-:Y:S01]  /*0d20*/  USHF.L.U32 UR6, UR11, UR18, URZ ;  /* 0x000000120b067299 */ /* 0x000fe2000800063f */
[----:B------:R-:W-:Y:S01]  /*0d30*/  ISETP.NE.AND.EX P0, PT, RZ, UR5, PT, P0 ;  /* 0x00000005ff007c0c */ /* 0x000fe2000bf05300 */
[----:B------:R-:W-:Y:S02]  /*0d40*/  USHF.R.U64 UR22, UR16, UR10, UR7 ;  /* 0x0000000a10167299 */ /* 0x000fe40008001207 */
[----:B------:R-:W-:Y:S02]  /*0d50*/  USHF.R.U32.HI UR7, URZ, UR10, UR7 ;  /* 0x0000000a3f077299 */ /* 0x000fe40008011607 */
[----:B------:R-:W-:Y:S02]  /*0d60*/  UISETP.NE.AND UP1, UPT, UR46, URZ, UPT ;  /* 0x0000003f2e00728c */ /* 0x000fe4000bf25270 */
[----:B------:R-:W-:Y:S01]  /*0d70*/  USHF.R.U64 UR23, UR22, UR18, UR7 ;  /* 0x0000001216177299 */ /* 0x000fe20008001207 */
[----:B------:R-:W-:Y:S01]  /*0d80*/  ULDC UR17, c[0x0][0x600] ;  /* 0x0001800000117ab9 */ /* 0x000fe20000000800 */
[----:B------:R-:W-:-:S02]  /*0d90*/  ULOP3.LUT UR13, URZ, UR6, URZ, 0x33, !UPT ;  /* 0x000000063f0d7292 */ /* 0x000fc4000f8e333f */
[----:B------:R-:W-:Y:S02]  /*0da0*/  UIADD3 UR15, UR17, -0x1, URZ ;  /* 0xffffffff110f7890 */ /* 0x000fe4000fffe03f */
[----:B------:R-:W-:Y:S02]  /*0db0*/  USEL UR12, UR8, UR12, !UP1 ;  /* 0x0000000c080c7287 */ /* 0x000fe4000c800000 */
[----:B------:R-:W-:Y:S01]  /*0dc0*/  USHF.R.U32.HI UR7, URZ, UR18, UR7 ;  /* 0x000000123f077299 */ /* 0x000fe20008011607 */
[----:B------:R-:W-:Y:S01]  /*0dd0*/  ULDC UR19, c[0x0][0x648] ;  /* 0x0001920000137ab9 */ /* 0x000fe20000000800 */
[----:B------:R-:W-:Y:S01]  /*0de0*/  ULDC UR20, c[0x0][0x638] ;  /* 0x00018e0000147ab9 */ /* 0x000fe20000000800 */
[----:B------:R-:W-:Y:S01]  /*0df0*/  UMOV UR21, 0x1 ;  /* 0x0000000100157882 */ /* 0x000fe20000000000 */
[----:B------:R-:W-:Y:S01]  /*0e00*/  UMOV UR6, UR23 ;  /* 0x0000001700067c82 */ /* 0x000fe20008000000 */
[----:B------:R-:W-:Y:S07]  /*0e10*/  @!P0 BRA `(.L_x_10) ;  /* 0x0000000000308947 */ /* 0x000fee0003800000 */
[----:B------:R-:W-:Y:S02]  /*0e20*/  ULDC UR10, c[0x0][0x64c] ;  /* 0x00019300000a7ab9 */ /* 0x000fe40000000800 */
        /* <DEDUP_REMOVED lines=8> */
[----:B------:R-:W-:-:S07]  /*0eb0*/  UIMAD.WIDE.U32.X UR4, UR14, UR5, UR10, UP0 ;  /* 0x000000050e0472a5 */ /* 0x000fce00080e040a */
[----:B------:R-:W-:Y:S01]  /*0ec0*/  UMOV UR6, UR4 ;  /* 0x0000000400067c82 */ /* 0x000fe20008000000 */
[----:B------:R-:W-:-:S05]  /*0ed0*/  UMOV UR7, UR5 ;  /* 0x0000000500077c82 */ /* 0x000fca0008000000 */
.L_x_10:
[----:B------:R-:W-:Y:S01]  /*0ee0*/  USHF.R.U64 UR5, UR6, UR19, UR7 ;  /* 0x0000001306057299 */ /* 0x000fe20008001207 */
[----:B------:R-:W-:Y:S01]  /*0ef0*/  IMAD.MOV.U32 R0, RZ, RZ, 0x1 ;  /* 0x00000001ff007424 */ /* 0x000fe200078e00ff */
[----:B------:R-:W-:Y:S02]  /*0f00*/  USHF.L.U32 UR4, UR21, UR18, URZ ;  /* 0x0000001215047299 */ /* 0x000fe4000800063f */
[----:B------:R-:W-:Y:S02]  /*0f10*/  ULOP3.LUT UR13, UR22, UR13, URZ, 0xc0, !UPT ;  /* 0x0000000d160d7292 */ /* 0x000fe4000f8ec03f */
[----:B------:R-:W-:Y:S02]  /*0f20*/  UIADD3 UR6, -UR5, URZ, URZ ;  /* 0x0000003f05067290 */ /* 0x000fe4000fffe13f */
[----:B------:R-:W-:Y:S02]  /*0f30*/  UIMAD UR13, UR4, UR5, UR13 ;  /* 0x00000005040d72a4 */ /* 0x000fe4000f8e020d */
[----:B------:R-:W-:-:S02]  /*0f40*/  ULOP3.LUT UR15, UR16, UR15, URZ, 0xc0, !UPT ;  /* 0x0000000f100f7292 */ /* 0x000fc4000f8ec03f */
[----:B------:R-:W-:Y:S01]  /*0f50*/  UIMAD UR4, UR6, UR20, UR23 ;  /* 0x00000014060472a4 */ /* 0x000fe2000f8e0217 */
[----:B------:R-:W-:Y:S01]  /*0f60*/  ULDC UR5, c[0x0][0x610] ;  /* 0x0001840000057ab9 */ /* 0x000fe20000000800 */
[----:B------:R-:W-:Y:S02]  /*0f70*/  UISETP.NE.AND UP0, UPT, UR46, URZ, UPT ;  /* 0x0000003f2e00728c */ /* 0x000fe4000bf05270 */
[----:B------:R-:W-:Y:S02]  /*0f80*/  UIMAD UR12, UR13, UR5, UR12 ;  /* 0x000000050d0c72a4 */ /* 0x000fe4000f8e020c */
[----:B------:R-:W-:-:S04]  /*0f90*/  UIMAD UR4, UR4, UR17, UR15 ;  /* 0x00000011040472a4 */ /* 0x000fc8000f8e020f */
[----:B------:R-:W-:Y:S02]  /*0fa0*/  USEL UR42, UR4, UR12, !UP0 ;  /* 0x0000000c042a7287 */ /* 0x000fe4000c000000 */
[----:B------:R-:W-:-:S12]  /*0fb0*/  USEL UR41, UR12, UR4, !UP0 ;  /* 0x000000040c297287 */ /* 0x000fd8000c000000 */
.L_x_8:
[----:B------:R-:W-:-:S08]  /*0fc0*/  NOP ;  /* 0x0000000000007918 */ /* 0x000fd00000000000 */
[----:B------:R-:W1:Y:S02]  /*0fd0*/  USETMAXREG.TRY_ALLOC.CTAPOOL UP0, 0xf0 ;  /* 0x000000f0000079c8 */ /* 0x000e640008000600 */
[----:B-1----:R-:W-:-:S13]  /*0fe0*/  PLOP3.LUT P0, PT, PT, PT, UP0, 0x80, 0x0 ;  /* 0x000000000000781c */ /* 0x002fda0003f0f008 */
[----:B------:R-:W-:Y:S05]  /*0ff0*/  @!P0 BRA `(.L_x_8) ;  /* 0xfffffffc00f08947 */ /* 0x000fea000383ffff */
[----:B------:R-:W-:Y:S01]  /*1000*/  ULDC.64 UR4, c[0x0][0x598] ;  /* 0x0001660000047ab9 */ /* 0x000fe20000000a00 */
[----:B------:R-:W-:Y:S01]  /*1010*/  ULDC.64 UR36, c[0x0][0x208] ;  /* 0x0000820000247ab9 */ /* 0x000fe20000000a00 */
[----:B------:R-:W-:-:S04]  /*1020*/  ISETP.NE.U32.AND P0, PT, RZ, UR4, PT ;  /* 0x00000004ff007c0c */ /* 0x000fc8000bf05070 */
[----:B------:R-:W-:-:S13]  /*1030*/  ISETP.NE.AND.EX P0, PT, RZ, UR5, PT, P0 ;  /* 0x00000005ff007c0c */ /* 0x000fda000bf05300 */
[----:B------:R-:W-:Y:S05]  /*1040*/  @!P0 BRA `(.L_x_11) ;  /* 0x00000000001c8947 */ /* 0x000fea0003800000 */
[----:B------:R-:W1:Y:S02]  /*1050*/  LDC.64 R2, c[0x0][0x598] ;  /* 0x00016600ff027b82 */ /* 0x000e640000000a00 */
[----:B-1----:R-:W2:Y:S02]  /*1060*/  LDG.E.64 R2, desc[UR36][R2.64] ;  /* 0x0000002402027981 */ /* 0x002ea4000c1e1b00 */
[----:B--2---:R-:W-:-:S04]  /*1070*/  ISETP.NE.U32.AND P0, PT, R2, RZ, PT ;  /* 0x000000ff0200720c */ /* 0x004fc80003f05070 */
[----:B------:R-:W-:-:S13]  /*1080*/  ISETP.NE.AND.EX P0, PT, R3, RZ, PT, P0 ;  /* 0x000000ff0300720c */ /* 0x000fda0003f05300 */
[----:B------:R-:W-:Y:S05]  /*1090*/  @!P0 BRA `(.L_x_11) ;  /* 0x0000000000088947 */ /* 0x000fea0003800000 */
[----:B------:R1:W5:Y:S01]  /*10a0*/  LD.E R17, desc[UR36][R2.64] ;  /* 0x0000002402117980 */ /* 0x000362000c101900 */
[----:B------:R-:W-:Y:S05]  /*10b0*/  BRA `(.L_x_12) ;  /* 0x0000000000247947 */ /* 0x000fea0003800000 */
.L_x_11:
[----:B------:R-:W-:Y:S02]  /*10c0*/  ULDC.64 UR4, c[0x0][0x588] ;  /* 0x0001620000047ab9 */ /* 0x000fe40000000a00 */
[----:B------:R-:W-:-:S04]  /*10d0*/  ISETP.NE.U32.AND P0, PT, RZ, UR4, PT ;  /* 0x00000004ff007c0c */ /* 0x000fc8000bf05070 */
[----:B------:R-:W-:-:S13]  /*10e0*/  ISETP.NE.AND.EX P0, PT, RZ, UR5, PT, P0 ;  /* 0x00000005ff007c0c */ /* 0x000fda000bf05300 */
[----:B------:R-:W-:Y:S05]  /*10f0*/  @!P0 BRA `(.L_x_13) ;  /* 0x00000000000c8947 */ /* 0x000fea0003800000 */
[----:B------:R-:W1:Y:S02]  /*1100*/  LDC.64 R2, c[0x0][0x588] ;  /* 0x00016200ff027b82 */ /* 0x000e640000000a00 */
[----:B-1----:R2:W5:Y:S01]  /*1110*/  LDG.E R17, desc[UR36][R2.64] ;  /* 0x0000002402117981 */ /* 0x002562000c1e1900 */
[----:B------:R-:W-:Y:S05]  /*1120*/  BRA `(.L_x_12) ;  /* 0x0000000000087947 */ /* 0x000fea0003800000 */
.L_x_13:
[----:B------:R-:W-:Y:S02]  /*1130*/  ULDC UR4, c[0x0][0x580] ;  /* 0x0001600000047ab9 */ /* 0x000fe40000000800 */
[----:B------:R-:W-:-:S07]  /*1140*/  IMAD.U32 R17, RZ, RZ, UR4 ;  /* 0x00000004ff117e24 */ /* 0x000fce000f8e00ff */
.L_x_12:
[----:B------:R-:W-:Y:S02]  /*1150*/  ULDC.64 UR4, c[0x0][0x5a0] ;  /* 0x0001680000047ab9 */ /* 0x000fe40000000a00 */
[----:B------:R-:W-:-:S04]  /*1160*/  ISETP.NE.U32.AND P0, PT, RZ, UR4, PT ;  /* 0x00000004ff007c0c */ /* 0x000fc8000bf05070 */
[----:B------:R-:W-:-:S13]  /*1170*/  ISETP.NE.AND.EX P0, PT, RZ, UR5, PT, P0 ;  /* 0x00000005ff007c0c */ /* 0x000fda000bf05300 */
[----:B------:R-:W-:Y:S05]  /*1180*/  @!P0 BRA `(.L_x_14) ;  /* 0x00000000001c8947 */ /* 0x000fea0003800000 */
[----:B-12---:R-:W1:Y:S02]  /*1190*/  LDC.64 R2, c[0x0][0x5a0] ;  /* 0x00016800ff027b82 */ /* 0x006e640000000a00 */
[----:B-1----:R-:W2:Y:S02]  /*11a0*/  LDG.E.64 R2, desc[UR36][R2.64] ;  /* 0x0000002402027981 */ /* 0x002ea4000c1e1b00 */
[----:B--2---:R-:W-:-:S04]  /*11b0*/  ISETP.NE.U32.AND P0, PT, R2, RZ, PT ;  /* 0x000000ff0200720c */ /* 0x004fc80003f05070 */
[----:B------:R-:W-:-:S13]  /*11c0*/  ISETP.NE.AND.EX P0, PT, R3, RZ, PT, P0 ;  /* 0x000000ff0300720c */ /* 0x000fda0003f05300 */
[----:B------:R-:W-:Y:S05]  /*11d0*/  @!P0 BRA `(.L_x_14) ;  /* 0x0000000000088947 */ /* 0x000fea0003800000 */
[----:B------:R1:W5:Y:S01]  /*11e0*/  LD.E R18, desc[UR36][R2.64] ;  /* 0x0000002402127980 */ /* 0x000362000c101900 */
[----:B------:R-:W-:Y:S05]  /*11f0*/  BRA `(.L_x_15) ;  /* 0x0000000000247947 */ /* 0x000fea0003800000 */
.L_x_14:
[----:B------:R-:W-:Y:S02]  /*1200*/  ULDC.64 UR4, c[0x0][0x590] ;  /* 0x0001640000047ab9 */ /* 0x000fe40000000a00 */
[----:B------:R-:W-:-:S04]  /*1210*/  ISETP.NE.U32.AND P0, PT, RZ, UR4, PT ;  /* 0x00000004ff007c0c */ /* 0x000fc8000bf05070 */
[----:B------:R-:W-:-:S13]  /*1220*/  ISETP.NE.AND.EX P0, PT, RZ, UR5, PT, P0 ;  /* 0x00000005ff007c0c */ /* 0x000fda000bf05300 */
[----:B------:R-:W-:Y:S05]  /*1230*/  @!P0 BRA `(.L_x_16) ;  /* 0x00000000000c8947 */ /* 0x000fea0003800000 */
[----:B-12---:R-:W1:Y:S02]  /*1240*/  LDC.64 R2, c[0x0][0x590] ;  /* 0x00016400ff027b82 */ /* 0x006e640000000a00 */
[----:B-1----:R2:W5:Y:S01]  /*1250*/  LDG.E R18, desc[UR36][R2.64] ;  /* 0x0000002402127981 */ /* 0x002562000c1e1900 */
[----:B------:R-:W-:Y:S05]  /*1260*/  BRA `(.L_x_15) ;  /* 0x0000000000087947 */ /* 0x000fea0003800000 */
.L_x_16:
[----:B------:R-:W-:Y:S02]  /*1270*/  ULDC UR4, c[0x0][0x584] ;  /* 0x0001610000047ab9 */ /* 0x000fe40000000800 */
[----:B------:R-:W-:-:S07]  /*1280*/  IMAD.U32 R18, RZ, RZ, UR4 ;  /* 0x00000004ff127e24 */ /* 0x000fce000f8e00ff */
.L_x_15:
[----:B------:R-:W-:-:S13]  /*1290*/  LOP3.LUT P0, RZ, R0, 0xff, RZ, 0xc0, !PT ;  /* 0x000000ff00ff7812 */ /* 0x000fda000780c0ff */
[----:B------:R-:W-:Y:S05]  /*12a0*/  @!P0 EXIT ;  /* 0x000000000000894d */ /* 0x000fea0003800000 */
[----:B------:R-:W-:Y:S01]  /*12b0*/  ULDC UR4, c[0x0][0x28c] ;  /* 0x0000a30000047ab9 */ /* 0x000fe20000000800 */
[----:B------:R-:W-:Y:S01]  /*12c0*/  UMOV UR38, URZ ;  /* 0x0000003f00267c82 */ /* 0x000fe20008000000 */
[----:B------:R-:W-:Y:S01]  /*12d0*/  UIADD3 UR4, UR4, 0x3f, URZ ;  /* 0x0000003f04047890 */ /* 0x000fe2000fffe03f */
[----:B------:R-:W-:-:S03]  /*12e0*/  UMOV UR39, URZ ;  /* 0x0000003f00277c82 */ /* 0x000fc60008000000 */
[----:B------:R-:W-:-:S04]  /*12f0*/  USHF.R.S32.HI UR5, URZ, 0x1f, UR4 ;  /* 0x0000001f3f057899 */ /* 0x000fc80008011404 */
[----:B------:R-:W-:-:S04]  /*1300*/  ULEA.HI UR5, UR5, UR4, URZ, 0x6 ;  /* 0x0000000405057291 */ /* 0x000fc8000f8f303f */
[----:B------:R-:W-:-:S12]  /*1310*/  USHF.R.S32.HI UR44, URZ, 0x6, UR5 ;  /* 0x000000063f2c7899 */ /* 0x000fd80008011405 */
.L_x_552:
[----:B------:R-:W3:Y:S01]  /*1320*/  S2R R0, SR_TID.X ;  /* 0x0000000000007919 */ /* 0x000ee20000002100 */
[----:B----4-:R-:W4:Y:S01]  /*1330*/  S2UR UR7, SR_CgaCtaId ;  /* 0x00000000000779c3 */ /* 0x010f220000008800 */
[----:B------:R-:W-:Y:S02]  /*1340*/  UMOV UR6, 0x400 ;  /* 0x0000040000067882 */ /* 0x000fe40000000000 */
[----:B----4-:R-:W-:Y:S01]  /*1350*/  ULEA UR6, UR7, UR6, 0x18 ;  /* 0x0000000607067291 */ /* 0x010fe2000f8ec03f */
[----:B---3--:R-:W-:-:S04]  /*1360*/  LOP3.LUT R0, R0, 0x80, RZ, 0xc0, !PT ;  /* 0x0000008000007812 */ /* 0x008fc800078ec0ff */
[----:B------:R-:W-:-:S06]  /*1370*/  SHF.R.U32.HI R0, RZ, 0x7, R0 ;  /* 0x00000007ff007819 */ /* 0x000fcc0000011600 */
[----:B------:R-:W3:Y:S02]  /*1380*/  SHFL.IDX PT, R0, R0, RZ, 0x1f ;  /* 0x00001fff00007589 */ /* 0x000ee400000e0000 */
[----:B---3--:R-:W-:-:S13]  /*1390*/  R2UR UR4, R0 ;  /* 0x00000000000472ca */ /* 0x008fda00000e0000 */
[----:B------:R-:W-:-:S04]  /*13a0*/  ULEA.HI UR5, UR4, UR4, URZ, 0x1 ;  /* 0x0000000404057291 */ /* 0x000fc8000f8f083f */
[----:B------:R-:W-:-:S04]  /*13b0*/  ULOP3.LUT UR5, UR5, 0xffffe, URZ, 0xc0, !UPT ;  /* 0x000ffffe05057892 */ /* 0x000fc8000f8ec03f */
[----:B------:R-:W-:-:S03]  /*13c0*/  UIADD3 UR5, UR4, -UR5, URZ ;  /* 0x8000000504057290 */ /* 0x000fc6000fffe03f */
[----:B------:R-:W-:Y:S01]  /*13d0*/  ULDC UR4, c[0x0][0x28c] ;  /* 0x0000a30000047ab9 */ /* 0x000fe20000000800 */
[----:B------:R-:W-:Y:S01]  /*13e0*/  ULEA UR5, UR5, UR6, 0xc ;  /* 0x0000000605057291 */ /* 0x000fe2000f8e603f */
[----:B------:R-:W-:-:S03]  /*13f0*/  ISETP.LT.AND P0, PT, RZ, UR4, PT ;  /* 0x00000004ff007c0c */ /* 0x000fc6000bf01270 */
[----:B------:R-:W-:-:S04]  /*1400*/  UIADD3 UR5, UR5, 0x100, URZ ;  /* 0x0000010005057890 */ /* 0x000fc8000fffe03f */
[----:B------:R-:W-:-:S04]  /*1410*/  USHF.R.U32.HI UR5, URZ, 0x4, UR5 ;  /* 0x000000043f057899 */ /* 0x000fc80008011605 */
[----:B------:R-:W-:-:S04]  /*1420*/  ULOP3.LUT UR5, UR5, 0x3fff, URZ, 0xc0, !UPT ;  /* 0x00003fff05057892 */ /* 0x000fc8000f8ec03f */
[----:B------:R-:W-:Y:S01]  /*1430*/  ULOP3.LUT UR45, UR5, 0x10000, URZ, 0xfc, !UPT ;  /* 0x00010000052d7892 */ /* 0x000fe2000f8efc3f */
[----:B-----5:R-:W-:Y:S11]  /*1440*/  @P0 BRA `(.L_x_17) ;  /* 0x0000000000400947 */ /* 0x020ff60003800000 */
[----:B------:R-:W-:Y:S01]  /*1450*/  MOV R0, 0x0 ;  /* 0x0000000000007802 */ /* 0x000fe20000000f00 */
[----:B------:R-:W-:Y:S01]  /*1460*/  ULDC.64 UR4, c[0x4][0x68] ;  /* 0x01001a0000047ab9 */ /* 0x000fe20000000a00 */
[----:B------:R-:W-:Y:S01]  /*1470*/  ULDC.64 UR6, c[0x4][0x8] ;  /* 0x0100020000067ab9 */ /* 0x000fe20000000a00 */
[----:B------:R-:W-:Y:S01]  /*1480*/  MOV R4, UR4 ;  /* 0x0000000400047c02 */ /* 0x000fe20008000f00 */
[----:B-12---:R1:W2:Y:S01]  /*1490*/  LDC.64 R2, c[0x4][R0] ;  /* 0x0100000000027b82 */ /* 0x0062a20000000a00 */
[----:B------:R-:W-:Y:S01]  /*14a0*/  IMAD.U32 R5, RZ, RZ, UR5 ;  /* 0x00000005ff057e24 */ /* 0x000fe2000f8e00ff */
[----:B------:R-:W-:Y:S01]  /*14b0*/  ULDC.64 UR4, c[0x4][0x70] ;  /* 0x01001c0000047ab9 */ /* 0x000fe20000000a00 */
[----:B------:R-:W-:Y:S01]  /*14c0*/  IMAD.U32 R10, RZ, RZ, UR6 ;  /* 0x00000006ff0a7e24 */ /* 0x000fe2000f8e00ff */
[----:B------:R-:W-:Y:S01]  /*14d0*/  MOV R11, UR7 ;  /* 0x00000007000b7c02 */ /* 0x000fe20008000f00 */
[----:B0-----:R-:W-:Y:S02]  /*14e0*/  IMAD.U32 R6, RZ, RZ, UR4 ;  /* 0x00000004ff067e24 */ /* 0x001fe4000f8e00ff */
[----:B------:R-:W-:-:S02]  /*14f0*/  IMAD.U32 R7, RZ, RZ, UR5 ;  /* 0x00000005ff077e24 */ /* 0x000fc4000f8e00ff */
[----:B------:R-:W-:Y:S02]  /*1500*/  IMAD.MOV.U32 R8, RZ, RZ, 0x1e1 ;  /* 0x000001e1ff087424 */ /* 0x000fe400078e00ff */
[----:B------:R-:W-:Y:S02]  /*1510*/  IMAD.MOV.U32 R12, RZ, RZ, 0x1 ;  /* 0x00000001ff0c7424 */ /* 0x000fe400078e00ff */
[----:B-1----:R-:W-:-:S07]  /*1520*/  IMAD.MOV.U32 R13, RZ, RZ, RZ ;  /* 0x000000ffff0d7224 */ /* 0x002fce00078e00ff */
[----:B------:R-:W-:-:S07]  /*1530*/  LEPC R20, `(.L_x_17) ;  /* 0x000000001014794e */ /* 0x000fce0000000000 */
[----:B--2--5:R-:W-:Y:S05]  /*1540*/  CALL.ABS.NOINC R2 ;  /* 0x0000000002007343 */ /* 0x024fea0003c00000 */
.L_x_17:
[----:B------:R-:W-:-:S06]  /*1550*/  ULOP3.LUT UR4, UR40, 0x1, URZ, 0xfc, !UPT ;  /* 0x0000000128047892 */ /* 0x000fcc000f8efc3f */
[----:B------:R-:W-:-:S05]  /*1560*/  IMAD.U32 R0, RZ, RZ, UR4 ;  /* 0x00000004ff007e24 */ /* 0x000fca000f8e00ff */
[----:B------:R-:W-:-:S13]  /*1570*/  ISETP.NE.AND P0, PT, R0, 0x3, PT ;  /* 0x000000030000780c */ /* 0x000fda0003f05270 */
[----:B------:R-:W-:Y:S05]  /*1580*/  @!P0 BRA `(.L_x_18) ;  /* 0x0000000000048947 */ /* 0x000fea0003800000 */
[----:B------:R-:W-:Y:S01]  /*1590*/  BPT.TRAP 0x1 ;  /* 0x000000040000795c */ /* 0x000fe20000300000 */
.L_x_18:
[----:B------:R-:W3:Y:S01]  /*15a0*/  S2UR UR5, SR_CgaCtaId ;  /* 0x00000000000579c3 */ /* 0x000ee20000008800 */
[----:B------:R-:W-:Y:S01]  /*15b0*/  UMOV UR4, 0x400 ;  /* 0x0000040000047882 */ /* 0x000fe20000000000 */
[----:B-12---:R-:W-:Y:S01]  /*15c0*/  MOV R3, UR39 ;  /* 0x0000002700037c02 */ /* 0x006fe20008000f00 */
[----:B------:R-:W-:-:S05]  /*15d0*/  IMAD.U32 R2, RZ, RZ, UR38 ;  /* 0x00000026ff027e24 */ /* 0x000fca000f8e00ff */
[----:B------:R-:W-:Y:S01]  /*15e0*/  SHF.L.U32 R2, R2, 0x1f, RZ ;  /* 0x0000001f02027819 */ /* 0x000fe200000006ff */
[----:B---3--:R-:W-:-:S06]  /*15f0*/  ULEA UR4, UR5, UR4, 0x18 ;  /* 0x0000000405047291 */ /* 0x008fcc000f8ec03f */
[----:B------:R-:W-:-:S04]  /*1600*/  IMAD.U32 R0, RZ, RZ, UR4 ;  /* 0x00000004ff007e24 */ /* 0x000fc8000f8e00ff */
[----:B------:R-:W-:-:S04]  /*1610*/  IMAD R3, R3, 0x8, R0 ;  /* 0x0000000803037824 */ /* 0x000fc800078e0200 */
[----:B------:R1:W2:Y:S01]  /*1620*/  SYNCS.PHASECHK.TRANS64.TRYWAIT P1, [R3+URZ], R2 ;  /* 0x00000002030075a7 */ /* 0x0002a2000802017f */
[----:B------:R-:W-:Y:S05]  /*1630*/  @!P0 BRA `(.L_x_19) ;  /* 0x0000000000048947 */ /* 0x000fea0003800000 */
[----:B------:R-:W-:Y:S01]  /*1640*/  BPT.TRAP 0x1 ;  /* 0x000000040000795c */ /* 0x000fe20000300000 */
.L_x_19:
[----:B--2---:R-:W-:Y:S05]  /*1650*/  @P1 BRA `(.L_x_20) ;  /* 0x0000000000081947 */ /* 0x004fea0003800000 */
[----:B------:R-:W2:Y:S02]  /*1660*/  SYNCS.PHASECHK.TRANS64.TRYWAIT P1, [R3+URZ], R2 ;  /* 0x00000002030075a7 */ /* 0x000ea4000802017f */
[----:B--2---:R-:W-:Y:S05]  /*1670*/  @!P1 BRA `(.L_x_21) ;  /* 0x0000012c004c9947 */ /* 0x004fea0003800000 */
.L_x_20:
[----:B------:R-:W-:-:S04]  /*1680*/  UISETP.LT.AND UP0, UPT, UR44, 0x1, UPT ;  /* 0x000000012c00788c */ /* 0x000fc8000bf01270 */
[----:B------:R-:W-:-:S06]  /*1690*/  USEL UR4, UR44, 0x1, UP0 ;  /* 0x000000012c047887 */ /* 0x000fcc0008000000 */
[----:B-12---:R-:W-:Y:S01]  /*16a0*/  IMAD.U32 R3, RZ, RZ, UR4 ;  /* 0x00000004ff037e24 */ /* 0x006fe2000f8e00ff */
[----:B------:R-:W-:Y:S05]  /*16b0*/  WARPSYNC.ALL ;  /* 0x0000000000007948 */ /* 0x000fea0003800000 */
[----:B------:R-:W-:-:S04]  /*16c0*/  IADD3 R3, -R3, UR44, RZ ;  /* 0x0000002c03037c10 */ /* 0x000fc8000fffe1ff */
[----:B------:R-:W-:Y:S02]  /*16d0*/  ISETP.GE.AND P1, PT, R3, 0x1, PT ;  /* 0x000000010300780c */ /* 0x000fe40003f26270 */
[----:B------:R-:W-:Y:S01]  /*16e0*/  R2UR UR4, R0 ;  /* 0x00000000000472ca */ /* 0x000fe200000e0000 */
[----:B------:R-:W-:Y:S01]  /*16f0*/  ULEA UR9, UR39, UR45, 0xa ;  /* 0x0000002d27097291 */ /* 0x000fe2000f8e503f */
[----:B------:R-:W-:Y:S01]  /*1700*/  WARPGROUP.ARRIVE ;  /* 0x00000000000079c5 */ /* 0x000fe20000000000 */
[----:B------:R-:W-:Y:S01]  /*1710*/  UMOV UR5, 0x80000020 ;  /* 0x8000002000057882 */ /* 0x000fe20000000000 */
[----:B------:R-:W-:-:S09]  /*1720*/  UMOV UR7, 0x80000020 ;  /* 0x8000002000077882 */ /* 0x000fd20000000000 */
[----:B------:R-:W-:-:S04]  /*1730*/  UIADD3 UR4, UR4, 0xc100, URZ ;  /* 0x0000c10004047890 */ /* 0x000fc8000fffe03f */
[----:B------:R-:W-:-:S04]  /*1740*/  USHF.R.U32.HI UR4, URZ, 0x4, UR4 ;  /* 0x000000043f047899 */ /* 0x000fc80008011604 */
[----:B------:R-:W-:-:S04]  /*1750*/  ULOP3.LUT UR4, UR4, 0x3fff, URZ, 0xc0, !UPT ;  /* 0x00003fff04047892 */ /* 0x000fc8000f8ec03f */
[----:B------:R-:W-:-:S03]  /*1760*/  ULOP3.LUT UR8, UR4, 0x10000, URZ, 0xfc, !UPT ;  /* 0x0001000004087892 */ /* 0x000fc6000f8efc3f */
[----:B------:R-:W-:Y:S01]  /*1770*/  UMOV UR4, UR9 ;  /* 0x0000000900047c82 */ /* 0x000fe20008000000 */
[----:B------:R-:W-:-:S07]  /*1780*/  ULEA UR10, UR39, UR8, 0xa ;  /* 0x00000008270a7291 */ /* 0x000fce000f8e503f */
[----:B------:R-:W-:Y:S02]  /*1790*/  UMOV UR6, UR10 ;  /* 0x0000000a00067c82 */ /* 0x000fe40008000000 */
[----:B------:R-:W-:Y:S01]  /*17a0*/  IGMMA.64x256x32.S8.S8 R24, gdesc[UR4], RZ, !UPT, gsb0 ;  /* 0x06600000041879f1 */ /* 0x000fe2000c0410ff */
[----:B------:R-:W-:Y:S01]  /*17b0*/  UIADD3 UR4, UR9, 0x200, URZ ;  /* 0x0000020009047890 */ /* 0x000fe2000fffe03f */
[----:B------:R-:W-:Y:S01]  /*17c0*/  UMOV UR5, 0x80000020 ;  /* 0x8000002000057882 */ /* 0x000fe20000000000 */
[----:B------:R-:W-:Y:S02]  /*17d0*/  WARPGROUP.DEPBAR.LE gsb0, 0x0 ;  /* 0x00008000000079c5 */ /* 0x000fe40000010000 */
[----:B------:R-:W-:Y:S01]  /*17e0*/  STL.64 [R1], R24 ;  /* 0x0000001801007387 */ /* 0x000fe20000100a00 */
[----:B------:R-:W-:Y:S01]  /*17f0*/  MOV R235, R52 ;  /* 0x0000003400eb7202 */ /* 0x000fe20000000f00 */
[----:B------:R-:W-:Y:S01]  /*1800*/  IMAD.MOV.U32 R234, RZ, RZ, R53 ;  /* 0x000000ffffea7224 */ /* 0x000fe200078e0035 */
[----:B------:R-:W-:Y:S01]  /*1810*/  MOV R230, R57 ;  /* 0x0000003900e67202 */ /* 0x000fe20000000f00 */
[----:B------:R-:W-:Y:S01]  /*1820*/  STL.64 [R1+0x8], R26 ;  /* 0x0000081a01007387 */ /* 0x000fe20000100a00 */
[----:B------:R-:W-:Y:S01]  /*1830*/  IMAD.MOV.U32 R233, RZ, RZ, R54 ;  /* 0x000000ffffe97224 */ /* 0x000fe200078e0036 */
[----:B------:R-:W-:Y:S01]  /*1840*/  MOV R226, R61 ;  /* 0x0000003d00e27202 */ /* 0x000fe20000000f00 */
[----:B------:R-:W-:Y:S01]  /*1850*/  IMAD.MOV.U32 R232, RZ, RZ, R55 ;  /* 0x000000ffffe87224 */ /* 0x000fe200078e0037 */
        /* <DEDUP_REMOVED lines=66> */
[----:B------:R1:W-:Y:S01]  /*1c80*/  STL.64 [R1+0x68], R50 ;  /* 0x0000683201007387 */ /* 0x0003e20000100a00 */
[----:B------:R-:W-:-:S02]  /*1c90*/  IMAD.MOV.U32 R184, RZ, RZ, R100 ;  /* 0x000000ffffb87224 */ /* 0x000fc400078e0064 */
[----:B------:R-:W-:Y:S01]  /*1ca0*/  IMAD.MOV.U32 R186, RZ, RZ, R102 ;  /* 0x000000ffffba7224 */ /* 0x000fe200078e0066 */
[----:B------:R-:W-:Y:S01]  /*1cb0*/  STL [R1+0x2b8], R155 ;  /* 0x0002b89b01007387 */ /* 0x000fe20000100800 */
[----:B------:R-:W-:Y:S02]  /*1cc0*/  IMAD.MOV.U32 R187, RZ, RZ, R103 ;  /* 0x000000ffffbb7224 */ /* 0x000fe400078e0067 */
[----:B------:R-:W-:Y:S02]  /*1cd0*/  IMAD.MOV.U32 R188, RZ, RZ, R104 ;  /* 0x000000ffffbc7224 */ /* 0x000fe400078e0068 */
[----:B------:R-:W-:Y:S02]  /*1ce0*/  IMAD.MOV.U32 R190, RZ, RZ, R106 ;  /* 0x000000ffffbe7224 */ /* 0x000fe400078e006a */
[----:B------:R-:W-:Y:S02]  /*1cf0*/  IMAD.MOV.U32 R191, RZ, RZ, R107 ;  /* 0x000000ffffbf7224 */ /* 0x000fe400078e006b */
[----:B------:R-:W-:-:S02]  /*1d00*/  IMAD.MOV.U32 R192, RZ, RZ, R108 ;  /* 0x000000ffffc07224 */ /* 0x000fc400078e006c */
[----:B------:R-:W-:Y:S02]  /*1d10*/  IMAD.MOV.U32 R194, RZ, RZ, R110 ;  /* 0x000000ffffc27224 */ /* 0x000fe400078e006e */
        /* <DEDUP_REMOVED lines=27> */
[----:B0-----:R-:W-:Y:S02]  /*1ed0*/  IMAD.MOV.U32 R7, RZ, RZ, R147 ;  /* 0x000000ffff077224 */ /* 0x001fe400078e0093 */
[----:B------:R-:W-:-:S02]  /*1ee0*/  IMAD.MOV.U32 R6, RZ, RZ, R148 ;  /* 0x000000ffff067224 */ /* 0x000fc400078e0094 */
[----:B------:R-:W-:Y:S02]  /*1ef0*/  IMAD.MOV.U32 R4, RZ, RZ, R150 ;  /* 0x000000ffff047224 */ /* 0x000fe400078e0096 */
[----:B------:R-:W-:Y:S02]  /*1f00*/  IMAD.MOV.U32 R2, RZ, RZ, R151 ;  /* 0x000000ffff027224 */ /* 0x000fe400078e0097 */
[----:B-1----:R-:W-:-:S06]  /*1f10*/  WARPGROUP.ARRIVE ;  /* 0x00000000000079c5 */ /* 0x002fcc0000000000 */
[----:B------:R-:W-:Y:S03]  /*1f20*/  IGMMA.64x256x32.S8.S8 R24, gdesc[UR4], RZ, !UPT, gsb0 ;  /* 0x06600000041879f1 */ /* 0x000fe6000c0410ff */
[----:B------:R-:W-:Y:S02]  /*1f30*/  WARPGROUP.DEPBAR.LE gsb0, 0x0 ;  /* 0x00008000000079c5 */ /* 0x000fe40000010000 */
[----:B------:R-:W-:Y:S04]  /*1f40*/  STL.64 [R1+0x2b0], R150 ;  /* 0x0002b09601007387 */ /* 0x000fe80000100a00 */
        /* <DEDUP_REMOVED lines=20> */
[----:B------:R0:W-:Y:S04]  /*2090*/  STL.64 [R1+0x208], R108 ;  /* 0x0002086c01007387 */ /* 0x0001e80000100a00 */
[----:B0-----:R-:W2:Y:S04]  /*20a0*/  LDL.LU R108, [R1] ;  /* 0x00000000016c7983 */ /* 0x001ea80000300800 */
[----:B------:R-:W2:Y:S04]  /*20b0*/  LDL.LU R109, [R1+0x4] ;  /* 0x00000400016d7983 */ /* 0x000ea80000300800 */
        /* <DEDUP_REMOVED lines=25> */
[----:B------:R-:W2:Y:S01]  /*2250*/  LDL.LU R135, [R1+0x6c] ;  /* 0x00006c0001877983 */ /* 0x000ea20000300800 */
        /* <DEDUP_REMOVED lines=15> */
[----:B------:R-:W-:Y:S01]  /*2350*/  UIADD3 UR4, UR9, 0x2, URZ ;  /* 0x0000000209047890 */ /* 0x000fe2000fffe03f */
[----:B------:R-:W-:Y:S01]  /*2360*/  IMAD.MOV.U32 R147, RZ, RZ, R224 ;  /* 0x000000ffff937224 */ /* 0x000fe200078e00e0 */
[----:B------:R-:W-:Y:S01]  /*2370*/  UIADD3 UR6, UR10, 0x2, URZ ;  /* 0x000000020a067890 */ /* 0x000fe2000fffe03f */
[----:B------:R-:W-:Y:S01]  /*2380*/  IMAD.MOV.U32 R148, RZ, RZ, R223 ;  /* 0x000000ffff947224 */ /* 0x000fe200078e00df */
[----:B------:R-:W-:Y:S01]  /*2390*/  MOV R223, R15 ;  /* 0x0000000f00df7202 */ /* 0x000fe20000000f00 */
[----:B------:R-:W-:Y:S01]  /*23a0*/  IMAD.MOV.U32 R150, RZ, RZ, R221 ;  /* 0x000000ffff967224 */ /* 0x000fe200078e00dd */
[----:B------:R-:W-:Y:S01]  /*23b0*/  UMOV UR5, 0x80000020 ;  /* 0x8000002000057882 */ /* 0x000fe20000000000 */
[----:B------:R-:W-:Y:S01]  /*23c0*/  IMAD.MOV.U32 R151, RZ, RZ, R220 ;  /* 0x000000ffff977224 */ /* 0x000fe200078e00dc */
[----:B------:R-:W-:Y:S01]  /*23d0*/  UMOV UR7, 0x80000020 ;  /* 0x8000002000077882 */ /* 0x000fe20000000000 */
[----:B------:R-:W-:Y:S01]  /*23e0*/  IMAD.MOV.U32 R155, RZ, RZ, R219 ;  /* 0x000000ffff9b7224 */ /* 0x000fe200078e00db */
[----:B------:R-:W-:Y:S01]  /*23f0*/  MOV R219, R23 ;  /* 0x0000001700db7202 */ /* 0x000fe20000000f00 */
        /* <DEDUP_REMOVED lines=11> */
[----:B------:R-:W-:-:S06]  /*24b0*/  IMAD.MOV.U32 R234, RZ, RZ, R4 ;  /* 0x000000ffffea7224 */ /* 0x000fcc00078e0004 */
[----:B--2---:R-:W-:-:S06]  /*24c0*/  WARPGROUP.ARRIVE ;  /* 0x00000000000079c5 */ /* 0x004fcc0000000000 */
[----:B------:R-:W-:Y:S03]  /*24d0*/  IGMMA.64x256x32.S8.S8 R108, gdesc[UR4], R108, gsb0 ;  /* 0x06600000046c79f1 */ /* 0x000fe6000804106c */
[----:B------:R-:W-:Y:S02]  /*24e0*/  WARPGROUP.DEPBAR.LE gsb0, 0x0 ;  /* 0x00008000000079c5 */ /* 0x000fe40000010000 */
[----:B------:R-:W-:Y:S04]  /*24f0*/  STL.64 [R1], R108 ;  /* 0x0000006c01007387 */ /* 0x000fe80000100a00 */
        /* <DEDUP_REMOVED lines=63> */
[----:B0-----:R1:W5:Y:S04]  /*28f0*/  LDL.LU R155, [R1+0x2b8] ;  /* 0x0002b800019b7983 */ /* 0x0013680000300800 */
[----:B------:R-:W2:Y:S04]  /*2900*/  LDL.LU.64 R150, [R1+0x2b0] ;  /* 0x0002b00001967983 */ /* 0x000ea80000300a00 */
        /* <DEDUP_REMOVED lines=20> */
[----:B------:R-:W2:Y:S01]  /*2a50*/  LDL.LU.64 R108, [R1+0x208] ;  /* 0x00020800016c7983 */ /* 0x000ea20000300a00 */
[----:B------:R-:W-:Y:S01]  /*2a60*/  UIADD3 UR4, UR9, 0x202, URZ ;  /* 0x0000020209047890 */ /* 0x000fe2000fffe03f */
[----:B------:R-:W-:Y:S01]  /*2a70*/  UMOV UR5, 0x80000020 ;  /* 0x8000002000057882 */ /* 0x000fe20000000000 */
[----:B--2---:R-:W-:-:S07]  /*2a80*/  WARPGROUP.ARRIVE ;  /* 0x00000000000079c5 */ /* 0x004fce0000000000 */
[----:B------:R-:W-:Y:S03]  /*2a90*/  IGMMA.64x256x32.S8.S8 R24, gdesc[UR4], R24, gsb0 ;  /* 0x06600000041879f1 */ /* 0x000fe60008041018 */
[----:B------:R-:W-:Y:S02]  /*2aa0*/  WARPGROUP.DEPBAR.LE gsb0, 0x0 ;  /* 0x00008000000079c5 */ /* 0x000fe40000010000 */
[----:B-1----:R-:W-:Y:S05]  /*2ab0*/  @!P1 BRA `(.L_x_22) ;  /* 0x0000002000909947 */ /* 0x002fea0003800000 */
[----:B------:R-:W-:Y:S02]  /*2ac0*/  UIADD3 UR4, UR39, 0x1, URZ ;  /* 0x0000000127047890 */ /* 0x000fe4000fffe03f */
[----:B------:R-:W-:Y:S02]  /*2ad0*/  UMOV UR10, UR39 ;  /* 0x00000027000a7c82 */ /* 0x000fe40008000000 */
[----:B------:R-:W-:-:S04]  /*2ae0*/  UISETP.NE.AND UP0, UPT, UR4, 0x3, UPT ;  /* 0x000000030400788c */ /* 0x000fc8000bf05270 */
[----:B------:R-:W-:Y:S02]  /*2af0*/  USEL UR5, URZ, 0x1, UP0 ;  /* 0x000000013f057887 */ /* 0x000fe40008000000 */
[----:B------:R-:W-:Y:S02]  /*2b00*/  USEL UR9, UR4, URZ, UP0 ;  /* 0x0000003f04097287 */ /* 0x000fe40008000000 */
[----:B------:R-:W-:-:S06]  /*2b10*/  ULOP3.LUT UR5, UR38, UR5, URZ, 0x3c, !UPT ;  /* 0x0000000526057292 */ /* 0x000fcc000f8e3c3f */
[----:B------:R-:W-:-:S07]  /*2b20*/  IMAD.U32 R2, RZ, RZ, UR5 ;  /* 0x00000005ff027e24 */ /* 0x000fce000f8e00ff */
.L_x_29:
[----:B------:R-:W-:Y:S05]  /*2b30*/  @!P0 BRA `(.L_x_23) ;  /* 0x0000000000048947 */ /* 0x000fea0003800000 */
[----:B------:R-:W-:Y:S01]  /*2b40*/  BPT.TRAP 0x1 ;  /* 0x000000040000795c */ /* 0x000fe20000300000 */
.L_x_23:
[----:B------:R-:W0:Y:S01]  /*2b50*/  S2UR UR5, SR_CgaCtaId ;  /* 0x00000000000579c3 */ /* 0x000e220000008800 */
[----:B------:R-:W-:Y:S01]  /*2b60*/  UMOV UR4, 0x400 ;  /* 0x0000040000047882 */ /* 0x000fe20000000000 */
[----:B------:R-:W-:Y:S01]  /*2b70*/  IMAD.U32 R4, RZ, RZ, UR9 ;  /* 0x00000009ff047e24 */ /* 0x000fe2000f8e00ff */
[----:B------:R-:W-:Y:S01]  /*2b80*/  SHF.L.U32 R5, R2, 0x1f, RZ ;  /* 0x0000001f02057819 */ /* 0x000fe200000006ff */
[----:B0-----:R-:W-:-:S06]  /*2b90*/  ULEA UR4, UR5, UR4, 0x18 ;  /* 0x0000000405047291 */ /* 0x001fcc000f8ec03f */
[----:B------:R-:W-:-:S05]  /*2ba0*/  IMAD.U32 R0, RZ, RZ, UR4 ;  /* 0x00000004ff007e24 */ /* 0x000fca000f8e00ff */
[----:B------:R-:W-:-:S04]  /*2bb0*/  LEA R4, R4, R0, 0x3 ;  /* 0x0000000004047211 */ /* 0x000fc800078e18ff */
[----:B------:R0:W1:Y:S01]  /*2bc0*/  SYNCS.PHASECHK.TRANS64.TRYWAIT P1, [R4+URZ], R5 ;  /* 0x00000005040075a7 */ /* 0x000062000802017f */
[----:B------:R-:W-:Y:S05]  /*2bd0*/  @!P0 BRA `(.L_x_24) ;  /* 0x0000000000048947 */ /* 0x000fea0003800000 */
[----:B------:R-:W-:Y:S01]  /*2be0*/  BPT.TRAP 0x1 ;  /* 0x000000040000795c */ /* 0x000fe20000300000 */
.L_x_24:
[----:B-1----:R-:W-:Y:S05]  /*2bf0*/  @P1 BRA `(.L_x_25) ;  /* 0x0000000000081947 */ /* 0x002fea0003800000 */
[----:B------:R-:W1:Y:S02]  /*2c00*/  SYNCS.PHASECHK.TRANS64.TRYWAIT P1, [R4+URZ], R5 ;  /* 0x00000005040075a7 */ /* 0x000e64000802017f */
[----:B-1----:R-:W-:Y:S05]  /*2c10*/  @!P1 BRA `(.L_x_26) ;  /* 0x0000011400f89947 */ /* 0x002fea0003800000 */
.L_x_25:
        /* <DEDUP_REMOVED lines=64> */
[----:B--2---:R-:W2:Y:S04]  /*3020*/  LDL.LU.64 R24, [R1] ;  /* 0x0000000001187983 */ /* 0x004ea80000300a00 */
        /* <DEDUP_REMOVED lines=63> */
[----:B------:R-:W-:-:S02]  /*3420*/  ULEA UR11, UR9, UR45, 0xa ;  /* 0x0000002d090b7291 */ /* 0x000fc4000f8e503f */
[----:B------:R-:W-:Y:S01]  /*3430*/  ULEA UR12, UR9, UR8, 0xa ;  /* 0x00000008090c7291 */ /* 0x000fe2000f8e503f */
[----:B------:R-:W-:Y:S01]  /*3440*/  UMOV UR5, 0x80000020 ;  /* 0x8000002000057882 */ /* 0x000fe20000000000 */
[----:B------:R-:W-:-:S03]  /*3450*/  UMOV UR7, 0x80000020 ;  /* 0x8000002000077882 */ /* 0x000fc60000000000 */
[----:B------:R-:W-:Y:S02]  /*3460*/  UMOV UR4, UR11 ;  /* 0x0000000b00047c82 */ /* 0x000fe40008000000 */
[----:B------:R-:W-:Y:S01]  /*3470*/  UMOV UR6, UR12 ;  /* 0x0000000c00067c82 */ /* 0x000fe20008000000 */
[----:B--2---:R-:W-:-:S06]  /*3480*/  WARPGROUP.ARRIVE ;  /* 0x00000000000079c5 */ /* 0x004fcc0000000000 */
[----:B------:R-:W-:Y:S03]  /*3490*/  IGMMA.64x256x32.S8.S8 R24, gdesc[UR4], R24, gsb0 ;  /* 0x06600000041879f1 */ /* 0x000fe60008041018 */
[----:B------:R-:W-:Y:S02]  /*34a0*/  WARPGROUP.DEPBAR.LE gsb0, 0x0 ;  /* 0x00008000000079c5 */ /* 0x000fe40000010000 */
[----:B------:R-:W-:Y:S01]  /*34b0*/  STL.64 [R1], R24 ;  /* 0x0000001801007387 */ /* 0x000fe20000100a00 */
[----:B01----:R-:W-:Y:S01]  /*34c0*/  IMAD.MOV.U32 R5, RZ, RZ, R150 ;  /* 0x000000ffff057224 */ /* 0x003fe200078e0096 */
        /* <DEDUP_REMOVED lines=54> */
[----:B------:R0:W-:Y:S01]  /*3830*/  STL [R1+0x70], R52 ;  /* 0x0000703401007387 */ /* 0x0001e20000100800 */
[----:B------:R-:W-:Y:S01]  /*3840*/  IMAD.MOV.U32 R199, RZ, RZ, R115 ;  /* 0x000000ffffc77224 */ /* 0x000fe200078e0073 */
[----:B------:R-:W-:Y:S01]  /*3850*/  MOV R176, R92 ;  /* 0x0000005c00b07202 */ /* 0x000fe20000000f00 */
[----:B------:R-:W-:Y:S01]  /*3860*/  IMAD.MOV.U32 R197, RZ, RZ, R113 ;  /* 0x000000ffffc57224 */ /* 0x000fe200078e0071 */
[----:B------:R-:W2:Y:S01]  /*3870*/  LDL.LU.64 R150, [R1+0x4b8] ;  /* 0x0004b80001967983 */ /* 0x000ea20000300a00 */
        /* <DEDUP_REMOVED lines=36> */
[----:B------:R-:W-:-:S02]  /*3ac0*/  IMAD.MOV.U32 R170, RZ, RZ, R86 ;  /* 0x000000ffffaa7224 */ /* 0x000fc400078e0056 */
[----:B------:R-:W-:Y:S01]  /*3ad0*/  IMAD.MOV.U32 R171, RZ, RZ, R87 ;  /* 0x000000ffffab7224 */ /* 0x000fe200078e0057 */
[----:B------:R-:W2:Y:S01]  /*3ae0*/  LDL.LU.64 R130, [R1+0x468] ;  /* 0x0004680001827983 */ /* 0x000ea20000300a00 */
[----:B------:R-:W-:Y:S02]  /*3af0*/  IMAD.MOV.U32 R169, RZ, RZ, R85 ;  /* 0x000000ffffa97224 */ /* 0x000fe400078e0055 */
[----:B------:R-:W-:Y:S01]  /*3b00*/  IMAD.MOV.U32 R166, RZ, RZ, R82 ;  /* 0x000000ffffa67224 */ /* 0x000fe200078e0052 */
[----:B------:R-:W2:Y:S01]  /*3b10*/  LDL.LU.64 R128, [R1+0x460] ;  /* 0x0004600001807983 */ /* 0x000ea20000300a00 */
[----:B------:R-:W-:Y:S02]  /*3b20*/  IMAD.MOV.U32 R167, RZ, RZ, R83 ;  /* 0x000000ffffa77224 */ /* 0x000fe400078e0053 */
        /* <DEDUP_REMOVED lines=32> */
[----:B------:R-:W-:-:S03]  /*3d30*/  IMAD.MOV.U32 R235, RZ, RZ, R53 ;  /* 0x000000ffffeb7224 */ /* 0x000fc600078e0035 */
        /* <DEDUP_REMOVED lines=26> */
[----:B0-----:R-:W2:Y:S04]  /*3ee0*/  LDL.LU.64 R52, [R1+0x330] ;  /* 0x0003300001347983 */ /* 0x001ea80000300a00 */
        /* <DEDUP_REMOVED lines=15> */
[----:B------:R-:W-:-:S02]  /*3fe0*/  UMOV UR5, 0x80000020 ;  /* 0x8000002000057882 */ /* 0x000fc40000000000 */
[----:B-----5:R-:W-:Y:S01]  /*3ff0*/  STL [R1+0x2b8], R155 ;  /* 0x0002b89b01007387 */ /* 0x020fe20000100800 */
[----:B--2---:R-:W-:-:S06]  /*4000*/  WARPGROUP.ARRIVE ;  /* 0x00000000000079c5 */ /* 0x004fcc0000000000 */
[----:B------:R-:W-:Y:S03]  /*4010*/  IGMMA.64x256x32.S8.S8 R24, gdesc[UR4], R24, gsb0 ;  /* 0x06600000041879f1 */ /* 0x000fe60008041018 */
        /* <DEDUP_REMOVED lines=61> */
[----:B------:R-:W-:-:S02]  /*43f0*/  IMAD.MOV.U32 R143, RZ, RZ, R229 ;  /* 0x000000ffff8f7224 */ /* 0x000fc400078e00e5 */
[----:B------:R-:W-:Y:S01]  /*4400*/  IMAD.MOV.U32 R144, RZ, RZ, R228 ;  /* 0x000000ffff907224 */ /* 0x000fe200078e00e4 */
[----:B------:R-:W-:Y:S01]  /*4410*/  MOV R228, R11 ;  /* 0x0000000b00e47202 */ /* 0x000fe20000000f00 */
[----:B------:R-:W-:Y:S02]  /*4420*/  IMAD.MOV.U32 R146, RZ, RZ, R226 ;  /* 0x000000ffff927224 */ /* 0x000fe400078e00e2 */
[----:B------:R-:W-:Y:S02]  /*4430*/  IMAD.MOV.U32 R147, RZ, RZ, R225 ;  /* 0x000000ffff937224 */ /* 0x000fe400078e00e1 */
[----:B------:R-:W-:Y:S01]  /*4440*/  IMAD.MOV.U32 R148, RZ, RZ, R224 ;  /* 0x000000ffff947224 */ /* 0x000fe200078e00e0 */
[----:B------:R-:W-:Y:S01]  /*4450*/  MOV R224, R15 ;  /* 0x0000000f00e07202 */ /* 0x000fe20000000f00 */
[----:B------:R-:W-:Y:S02]  /*4460*/  IMAD.MOV.U32 R150, RZ, RZ, R222 ;  /* 0x000000ffff967224 */ /* 0x000fe400078e00de */
[----:B------:R-:W-:-:S02]  /*4470*/  IMAD.MOV.U32 R151, RZ, RZ, R221 ;  /* 0x000000ffff977224 */ /* 0x000fc400078e00dd */
[----:B------:R-:W-:Y:S01]  /*4480*/  IMAD.MOV.U32 R155, RZ, RZ, R220 ;  /* 0x000000ffff9b7224 */ /* 0x000fe200078e00dc */
[----:B------:R-:W-:Y:S01]  /*4490*/  MOV R220, R23 ;  /* 0x0000001700dc7202 */ /* 0x000fe20000000f00 */
        /* <DEDUP_REMOVED lines=11> */
[----:B------:R-:W-:Y:S01]  /*4550*/  IMAD.MOV.U32 R235, RZ, RZ, R4 ;  /* 0x000000ffffeb7224 */ /* 0x000fe200078e0004 */
[----:B------:R-:W-:Y:S02]  /*4560*/  UIADD3 UR4, UR11, 0x2, URZ ;  /* 0x000000020b047890 */ /* 0x000fe4000fffe03f */
[----:B------:R-:W-:Y:S01]  /*4570*/  UIADD3 UR6, UR12, 0x2, URZ ;  /* 0x000000020c067890 */ /* 0x000fe2000fffe03f */
[----:B------:R-:W-:Y:S01]  /*4580*/  UMOV UR5, 0x80000020 ;  /* 0x8000002000057882 */ /* 0x000fe20000000000 */
[----:B------:R-:W-:Y:S01]  /*4590*/  UMOV UR7, 0x80000020 ;  /* 0x8000002000077882 */ /* 0x000fe20000000000 */
        /* <DEDUP_REMOVED lines=96> */
[----:B------:R-:W-:Y:S01]  /*4ba0*/  BPT.TRAP 0x1 ;  /* 0x000000040000795c */ /* 0x000fe20000300000 */
.L_x_27:
[----:B------:R-:W-:Y:S01]  /*4bb0*/  ISETP.NE.AND P1, PT, R19, RZ, PT ;  /* 0x000000ff1300720c */ /* 0x000fe20003f25270 */
[----:B------:R-:W-:Y:S01]  /*4bc0*/  UISETP.GT.U32.AND UP0, UPT, UR40, 0x1, UPT ;  /* 0x000000012800788c */ /* 0x000fe2000bf04070 */
[----:B------:R-:W-:-:S11]  /*4bd0*/  MOV R4, UR10 ;  /* 0x0000000a00047c02 */ /* 0x000fd60008000f00 */
[----:B------:R-:W-:-:S04]  /*4be0*/  @P1 IMAD R4, R4, 0x8, R0 ;  /* 0x0000000804041824 */ /* 0x000fc800078e0200 */
[----:B------:R-:W-:-:S05]  /*4bf0*/  @P1 VIADD R4, R4, 0x18 ;  /* 0x0000001804041836 */ /* 0x000fca0000000000 */
[----:B-----5:R-:W-:-:S04]  /*4c00*/  @P1 PRMT R4, R155, 0x654, R4 ;  /* 0x000006549b041816 */ /* 0x020fc80000000004 */
[----:B------:R0:W-:Y:S01]  /*4c10*/  @P1 SYNCS.ARRIVE.TRANS64.RED.A1T0 RZ, [R4+URZ], RZ ;  /* 0x000000ff04ff19a7 */ /* 0x0001e2000810043f */
[----:B------:R-:W-:-:S13]  /*4c20*/  PLOP3.LUT P1, PT, PT, PT, UP0, 0x80, 0x0 ;  /* 0x000000000000781c */ /* 0x000fda0003f2f008 */
[----:B0-----:R-:W-:Y:S05]  /*4c30*/  @P1 BRA `(.L_x_28) ;  /* 0x0000000000041947 */ /* 0x001fea0003800000 */
[----:B------:R-:W-:Y:S01]  /*4c40*/  BPT.TRAP 0x1 ;  /* 0x000000040000795c */ /* 0x000fe20000300000 */
.L_x_28:
[----:B------:R-:W-:Y:S01]  /*4c50*/  UIADD3 UR9, UR9, 0x1, URZ ;  /* 0x0000000109097890 */ /* 0x000fe2000fffe03f */
[C---:B------:R-:W-:Y:S01]  /*4c60*/  ISETP.GT.AND P1, PT, R3.reuse, 0x1, PT ;  /* 0x000000010300780c */ /* 0x040fe20003f24270 */
[----:B------:R-:W-:Y:S01]  /*4c70*/  UIADD3 UR10, UR10, 0x1, URZ ;  /* 0x000000010a0a7890 */ /* 0x000fe2000fffe03f */
[----:B------:R-:W-:Y:S01]  /*4c80*/  VIADD R3, R3, 0xffffffff ;  /* 0xffffffff03037836 */ /* 0x000fe20000000000 */
[----:B------:R-:W-:Y:S02]  /*4c90*/  UISETP.NE.AND UP0, UPT, UR9, 0x3, UPT ;  /* 0x000000030900788c */ /* 0x000fe4000bf05270 */
[----:B------:R-:W-:Y:S02]  /*4ca0*/  UISETP.NE.AND UP1, UPT, UR10, 0x3, UPT ;  /* 0x000000030a00788c */ /* 0x000fe4000bf25270 */
[----:B------:R-:W-:Y:S02]  /*4cb0*/  USEL UR4, URZ, 0x1, UP0 ;  /* 0x000000013f047887 */ /* 0x000fe40008000000 */
[----:B------:R-:W-:-:S02]  /*4cc0*/  USEL UR9, UR9, URZ, UP0 ;  /* 0x0000003f09097287 */ /* 0x000fc40008000000 */
[----:B------:R-:W-:Y:S02]  /*4cd0*/  USEL UR10, UR10, URZ, UP1 ;  /* 0x0000003f0a0a7287 */ /* 0x000fe40008800000 */
[----:B------:R-:W-:Y:S01]  /*4ce0*/  LOP3.LUT R2, R2, UR4, RZ, 0x3c, !PT ;  /* 0x0000000402027c12 */ /* 0x000fe2000f8e3cff */
[----:B------:R-:W-:Y:S09]  /*4cf0*/  @P1 BRA `(.L_x_29) ;  /* 0xffffffdc008c1947 */ /* 0x000ff2000383ffff */
.L_x_22:
[----:B------:R-:W0:Y:S02]  /*4d00*/  LDC R2, c[0x0][0x28c] ;  /* 0x0000a300ff027b82 */ /* 0x000e240000000800 */
[----:B0-----:R-:W-:-:S13]  /*4d10*/  ISETP.GE.AND P1, PT, R2, 0x1, PT ;  /* 0x000000010200780c */ /* 0x001fda0003f26270 */
[----:B------:R-:W-:Y:S05]  /*4d20*/  @!P1 BRA `(.L_x_30) ;  /* 0x0000000000549947 */ /* 0x000fea0003800000 */
[----:B------:R-:W-:Y:S05]  /*4d30*/  @!P0 BRA `(.L_x_31) ;  /* 0x0000000000048947 */ /* 0x000fea0003800000 */
[----:B------:R-:W-:Y:S01]  /*4d40*/  BPT.TRAP 0x1 ;  /* 0x000000040000795c */ /* 0x000fe20000300000 */
.L_x_31:
[----:B------:R-:W-:Y:S01]  /*4d50*/  ISETP.NE.AND P0, PT, R19, RZ, PT ;  /* 0x000000ff1300720c */ /* 0x000fe20003f05270 */
[----:B------:R-:W-:-:S12]  /*4d60*/  BSSY B0, `(.L_x_32) ;  /* 0x000000d000007945 */ /* 0x000fd80003800000 */
[----:B------:R-:W-:Y:S05]  /*4d70*/  @!P0 BRA `(.L_x_33) ;  /* 0x00000000002c8947 */ /* 0x000fea0003800000 */
[----:B------:R-:W-:-:S04]  /*4d80*/  UISETP.LT.AND UP0, UPT, UR44, 0x1, UPT ;  /* 0x000000012c00788c */ /* 0x000fc8000bf01270 */
[----:B------:R-:W-:-:S04]  /*4d90*/  USEL UR6, UR44, 0x1, UP0 ;  /* 0x000000012c067887 */ /* 0x000fc80008000000 */
[----:B------:R-:W-:-:S04]  /*4da0*/  UIADD3 UR6, UR39, UR44, -UR6 ;  /* 0x0000002c27067290 */ /* 0x000fc8000fffe806 */
[----:B------:R-:W-:-:S04]  /*4db0*/  UIMAD.WIDE.U32 UR4, UR6, -0x55555555, URZ ;  /* 0xaaaaaaab060478a5 */ /* 0x000fc8000f8e003f */
[----:B------:R-:W-:-:S04]  /*4dc0*/  USHF.R.U32.HI UR4, URZ, 0x1, UR5 ;  /* 0x000000013f047899 */ /* 0x000fc80008011605 */
[----:B------:R-:W-:-:S06]  /*4dd0*/  UIMAD UR6, UR4, -0x3, UR6 ;  /* 0xfffffffd040678a4 */ /* 0x000fcc000f8e0206 */
[----:B------:R-:W-:-:S05]  /*4de0*/  MOV R2, UR6 ;  /* 0x0000000600027c02 */ /* 0x000fca0008000f00 */
[----:B------:R-:W-:-:S04]  /*4df0*/  IMAD R0, R2, 0x8, R0 ;  /* 0x0000000802007824 */ /* 0x000fc800078e0200 */
[----:B------:R-:W-:-:S05]  /*4e00*/  VIADD R0, R0, 0x18 ;  /* 0x0000001800007836 */ /* 0x000fca0000000000 */
[----:B-----5:R-:W-:-:S04]  /*4e10*/  PRMT R0, R155, 0x654, R0 ;  /* 0x000006549b007816 */ /* 0x020fc80000000000 */
[----:B------:R0:W-:Y:S03]  /*4e20*/  SYNCS.ARRIVE.TRANS64.RED.A1T0 RZ, [R0+URZ], RZ ;  /* 0x000000ff00ff79a7 */ /* 0x0001e6000810043f */
.L_x_33:
[----:B------:R-:W-:Y:S05]  /*4e30*/  BSYNC B0 ;  /* 0x0000000000007941 */ /* 0x000fea0003800000 */
.L_x_32:
[----:B------:R-:W-:-:S06]  /*4e40*/  UISETP.GT.U32.AND UP0, UPT, UR40, 0x1, UPT ;  /* 0x000000012800788c */ /* 0x000fcc000bf04070 */
[----:B------:R-:W-:-:S13]  /*4e50*/  PLOP3.LUT P0, PT, PT, PT, UP0, 0x80, 0x0 ;  /* 0x000000000000781c */ /* 0x000fda0003f0f008 */
[----:B------:R-:W-:Y:S05]  /*4e60*/  @P0 BRA `(.L_x_30) ;  /* 0x0000000000040947 */ /* 0x000fea0003800000 */
[----:B------:R-:W-:Y:S01]  /*4e70*/  BPT.TRAP 0x1 ;  /* 0x000000040000795c */ /* 0x000fe20000300000 */
.L_x_30:
[----:B------:R-:W1:Y:S01]  /*4e80*/  S2R R6, SR_TID.X ;  /* 0x0000000000067919 */ /* 0x000e620000002100 */
[----:B------:R-:W-:Y:S01]  /*4e90*/  IMAD.MOV.U32 R13, RZ, RZ, 0x6540 ;  /* 0x00006540ff0d7424 */ /* 0x000fe200078e00ff */
[----:B------:R-:W-:Y:S02]  /*4ea0*/  UIMAD.WIDE UR8, UR41, 0x100, URZ ;  /* 0x00000100290878a5 */ /* 0x000fe4000f8e023f */
[----:B------:R-:W-:Y:S01]  /*4eb0*/  USHF.R.S32.HI UR10, URZ, 0x1f, UR43 ;  /* 0x0000001f3f0a7899 */ /* 0x000fe2000801142b */
[----:B------:R-:W-:Y:S01]  /*4ec0*/  ULDC.64 UR6, c[0x0][0x5d0] ;  /* 0x0001740000067ab9 */ /* 0x000fe20000000a00 */
[----:B------:R-:W-:Y:S02]  /*4ed0*/  USHF.L.U32 UR41, UR41, 0x8, URZ ;  /* 0x0000000829297899 */ /* 0x000fe4000800063f */
[----:B------:R-:W-:Y:S02]  /*4ee0*/  UIMAD UR4, UR10, UR6, URZ ;  /* 0x000000060a0472a4 */ /* 0x000fe4000f8e023f */
[----:B------:R-:W-:-:S02]  /*4ef0*/  UIADD3 UR39, UR44, UR39, URZ ;  /* 0x000000272c277290 */ /* 0x000fc4000fffe03f */
[----:B------:R-:W-:Y:S02]  /*4f00*/  UIMAD UR4, UR43, UR7, UR4 ;  /* 0x000000072b0472a4 */ /* 0x000fe4000f8e0204 */
[----:B------:R-:W-:Y:S02]  /*4f10*/  UISETP.GT.U32.AND UP1, UPT, UR39, 0x2, UPT ;  /* 0x000000022700788c */ /* 0x000fe4000bf24070 */
[----:B------:R-:W-:Y:S02]  /*4f20*/  UISETP.GE.U32.AND UP2, UPT, UR44, 0x3, UPT ;  /* 0x000000032c00788c */ /* 0x000fe4000bf46070 */
[----:B------:R-:W-:Y:S01]  /*4f30*/  UISETP.LT.U32.AND UP1, UPT, UR44, 0x3, UP1 ;  /* 0x000000032c00788c */ /* 0x000fe20008f21070 */
[--C-:B-1----:R-:W-:Y:S02]  /*4f40*/  SHF.R.U32.HI R2, RZ, 0x7, R6.reuse ;  /* 0x00000007ff027819 */ /* 0x102fe40000011606 */
[----:B------:R-:W-:Y:S02]  /*4f50*/  SHF.R.U32.HI R3, RZ, 0x2, R6 ;  /* 0x00000002ff037819 */ /* 0x000fe40000011606 */
[----:B------:R-:W-:-:S02]  /*4f60*/  LOP3.LUT R2, R2, 0x1, RZ, 0xc0, !PT ;  /* 0x0000000102027812 */ /* 0x000fc400078ec0ff */
[C---:B------:R-:W-:Y:S02]  /*4f70*/  SHF.L.U32 R12, R6.reuse, 0x1, RZ ;  /* 0x00000001060c7819 */ /* 0x040fe400000006ff */
[----:B------:R-:W-:Y:S01]  /*4f80*/  LOP3.LUT R4, R6, 0x60, RZ, 0xc0, !PT ;  /* 0x0000006006047812 */ /* 0x000fe200078ec0ff */
[----:B------:R-:W-:Y:S01]  /*4f90*/  IMAD.SHL.U32 R160, R2, 0x40, RZ ;  /* 0x0000004002a07824 */ /* 0x000fe200078e00ff */
[----:B------:R-:W-:Y:S02]  /*4fa0*/  LOP3.LUT R3, R3, 0x7, RZ, 0xc0, !PT ;  /* 0x0000000703037812 */ /* 0x000fe400078ec0ff */
[----:B------:R-:W-:Y:S02]  /*4fb0*/  LOP3.LUT R12, R12, 0x6, RZ, 0xc0, !PT ;  /* 0x000000060c0c7812 */ /* 0x000fe400078ec0ff */
[----:B------:R-:W-:Y:S02]  /*4fc0*/  SHF.R.U32.HI R4, RZ, 0x1, R4 ;  /* 0x00000001ff047819 */ /* 0x000fe40000011604 */
[----:B------:R-:W-:-:S02]  /*4fd0*/  LOP3.LUT R160, R160, 0x40, R3, 0xe2, !PT ;  /* 0x00000040a0a07812 */ /* 0x000fc400078ee203 */
[----:B------:R-:W-:Y:S01]  /*4fe0*/  PRMT R12, R12, R13, UR42 ;  /* 0x0000002a0c0c7e16 */ /* 0x000fe2000800000d */
[----:B------:R-:W-:Y:S01]  /*4ff0*/  USHF.L.U32 UR42, UR42, 0x8, URZ ;  /* 0x000000082a2a7899 */ /* 0x000fe2000800063f */
[----:B0-----:R-:W-:Y:S01]  /*5000*/  IADD3 R0, RZ, -R4, -R3 ;  /* 0x80000004ff007210 */ /* 0x001fe20007ffe803 */
[----:B------:R-:W-:Y:S01]  /*5010*/  IMAD.MOV.U32 R3, RZ, RZ, -0x2 ;  /* 0xfffffffeff037424 */ /* 0x000fe200078e00ff */
[----:B------:R-:W-:Y:S01]  /*5020*/  LOP3.LUT R160, R160, UR8, R4, 0xfe, !PT ;  /* 0x00000008a0a07c12 */ /* 0x000fe2000f8efe04 */
[----:B------:R-:W-:Y:S01]  /*5030*/  IMAD.U32 R4, RZ, RZ, UR6 ;  /* 0x00000006ff047e24 */ /* 0x000fe2000f8e00ff */
[----:B------:R-:W-:Y:S01]  /*5040*/  SHF.R.S32.HI R13, RZ, 0x1f, R12 ;  /* 0x0000001fff0d7819 */ /* 0x000fe2000001140c */
[----:B------:R-:W-:Y:S01]  /*5050*/  ULDC UR6, c[0x0][0x284] ;  /* 0x0000a10000067ab9 */ /* 0x000fe20000000800 */
[----:B------:R-:W-:Y:S01]  /*5060*/  IMAD R0, R2, -0x40, R0 ;  /* 0xffffffc002007824 */ /* 0x000fe200078e0200 */
[----:B------:R-:W-:Y:S01]  /*5070*/  MOV R154, UR6 ;  /* 0x00000006009a7c02 */ /* 0x000fe20008000f00 */
[----:B------:R-:W-:-:S03]  /*5080*/  IMAD.WIDE.U32 R4, R4, UR43, R12 ;  /* 0x0000002b04047c25 */ /* 0x000fc6000f8e000c */
[----:B------:R-:W-:Y:S01]  /*5090*/  IADD3 R154, R154, -UR41, R0 ;  /* 0x800000299a9a7c10 */ /* 0x000fe2000fffe000 */
[----:B------:R-:W-:Y:S01]  /*50a0*/  VIADD R5, R5, UR4 ;  /* 0x0000000405057c36 */ /* 0x000fe20008000000 */
[----:B------:R-:W-:Y:S01]  /*50b0*/  ULDC UR4, c[0x0][0x288] ;  /* 0x0000a20000047ab9 */ /* 0x000fe20000000800 */
[----:B------:R-:W-:Y:S01]  /*50c0*/  LOP3.LUT R0, R6, 0x3, RZ, 0xc0, !PT ;  /* 0x0000000306007812 */ /* 0x000fe200078ec0ff */
[----:B------:R-:W-:-:S04]  /*50d0*/  UISETP.GE.AND UP0, UPT, UR42, UR4, UPT ;  /* 0x000000042a00728c */ /* 0x000fc8000bf06270 */
[----:B------:R-:W-:Y:S01]  /*50e0*/  UISETP.GE.OR UP0, UPT, UR41, UR6, UP0 ;  /* 0x000000062900728c */ /* 0x000fe20008706670 */
[----:B------:R-:W-:Y:S01]  /*50f0*/  IMAD R0, R0, R3, UR4 ;  /* 0x0000000400007e24 */ /* 0x000fe2000f8e0203 */
[----:B------:R-:W-:Y:S02]  /*5100*/  UIMAD.WIDE.U32 UR4, UR39, -0x55555555, URZ ;  /* 0xaaaaaaab270478a5 */ /* 0x000fe4000f8e003f */
[----:B------:R-:W-:Y:S01]  /*5110*/  USEL UR6, URZ, 0x1, !UP1 ;  /* 0x000000013f067887 */ /* 0x000fe2000c800000 */
[----:B------:R-:W-:Y:S01]  /*5120*/  VIADD R0, R0, -UR42 ;  /* 0x8000002a00007c36 */ /* 0x000fe20008000000 */
[----:B------:R-:W-:Y:S01]  /*5130*/  PLOP3.LUT P0, PT, PT, PT, UP0, 0x80, 0x0 ;  /* 0x000000000000781c */ /* 0x000fe20003f0f008 */
[----:B------:R-:W-:Y:S02]  /*5140*/  USHF.R.U32.HI UR4, URZ, 0x1, UR5 ;  /* 0x000000013f047899 */ /* 0x000fe40008011605 */
[----:B------:R-:W-:Y:S02]  /*5150*/  ULOP3.LUT UR38, UR38, UR6, URZ, 0x3c, !UPT ;  /* 0x0000000626267292 */ /* 0x000fe4000f8e3c3f */
[----:B------:R-:W-:-:S02]  /*5160*/  UIMAD UR39, UR4, -0x3, UR39 ;  /* 0xfffffffd042778a4 */ /* 0x000fc4000f8e0227 */
[----:B------:R-:W-:Y:S01]  /*5170*/  @UP2 ULOP3.LUT UR38, UR38, 0x1, UR4, 0x78, !UPT ;  /* 0x0000000126262892 */ /* 0x000fe2000f8e7804 */
[----:B------:R-:W-:-:S05]  /*5180*/  UMOV UR41, 0xffffffff ;  /* 0xffffffff00297882 */ /* 0x000fca0000000000 */
[----:B------:R-:W-:Y:S06]  /*5190*/  @P0 BRA `(.L_x_34) ;  /* 0x000000d000f80947 */ /* 0x000fec0003800000 */
[----:B------:R-:W0:Y:S01]  /*51a0*/  LDC.64 R2, c[0x0][0x5c8] ;  /* 0x00017200ff027b82 */ /* 0x000e220000000a00 */
[----:B------:R-:W-:Y:S01]  /*51b0*/  ULDC.64 UR4, c[0x0][0x5c0] ;  /* 0x0001700000047ab9 */ /* 0x000fe20000000a00 */
[----:B------:R-:W-:Y:S01]  /*51c0*/  BSSY B0, `(.L_x_34) ;  /* 0x0000d3b000007945 */ /* 0x000fe20003800000 */
[C---:B0-----:R-:W-:Y:S01]  /*51d0*/  IMAD R6, R2.reuse, UR9, RZ ;  /* 0x0000000902067c24 */ /* 0x041fe2000f8e02ff */
[----:B------:R-:W-:Y:S01]  /*51e0*/  SHF.L.U32 R8, R2, 0x3, RZ ;  /* 0x0000000302087819 */ /* 0x000fe200000006ff */
[----:B------:R-:W-:Y:S01]  /*51f0*/  IMAD.WIDE.U32 R4, R160, R2, R4 ;  /* 0x00000002a0047225 */ /* 0x000fe200078e0004 */
[----:B------:R-:W-:-:S03]  /*5200*/  SHF.L.U64.HI R9, R2, 0x3, R3 ;  /* 0x0000000302097819 */ /* 0x000fc60000010203 */
[----:B------:R-:W-:Y:S01]  /*5210*/  IMAD R6, R160, R3, R6 ;  /* 0x00000003a0067224 */ /* 0x000fe200078e0206 */
[----:B------:R-:W-:-:S03]  /*5220*/  IADD3 R4, P0, R4, UR4, RZ ;  /* 0x0000000404047c10 */ /* 0x000fc6000ff1e0ff */
[----:B------:R-:W-:Y:S01]  /*5230*/  IMAD.IADD R6, R5, 0x1, R6 ;  /* 0x0000000105067824 */ /* 0x000fe200078e0206 */
[----:B------:R-:W-:-:S04]  /*5240*/  IADD3 R10, P1, R8, R4, RZ ;  /* 0x00000004080a7210 */ /* 0x000fc80007f3e0ff */
[----:B------:R-:W-:Y:S02]  /*5250*/  IADD3.X R5, R6, UR5, RZ, P0, !PT ;  /* 0x0000000506057c10 */ /* 0x000fe400087fe4ff */
[----:B------:R-:W-:-:S03]  /*5260*/  LEA R6, P0, R2, R4, 0x7 ;  /* 0x0000000402067211 */ /* 0x000fc600078038ff */
[----:B------:R-:W-:Y:S01]  /*5270*/  IMAD.X R11, R9, 0x1, R5, P1 ;  /* 0x00000001090b7824 */ /* 0x000fe200008e0605 */
[----:B------:R-:W-:Y:S02]  /*5280*/  LEA.HI.X R7, R2, R5, R3, 0x7, P0 ;  /* 0x0000000502077211 */ /* 0x000fe400000f3c03 */
[----:B-----5:R-:W-:Y:S02]  /*5290*/  ISETP.NE.AND P0, PT, R18, RZ, PT ;  /* 0x000000ff1200720c */ /* 0x020fe40003f05270 */
[----:B------:R-:W-:-:S05]  /*52a0*/  IADD3 R8, P2, R8, R6, RZ ;  /* 0x0000000608087210 */ /* 0x000fca0007f5e0ff */
[----:B------:R-:W-:-:S06]  /*52b0*/  IMAD.X R9, R9, 0x1, R7, P2 ;  /* 0x0000000109097824 */ /* 0x000fcc00010e0607 */
[----:B------:R-:W-:Y:S05]  /*52c0*/  @!P0 BRA `(.L_x_35) ;  /* 0x0000009800988947 */ /* 0x000fea0003800000 */
[----:B------:R-:W0:Y:S01]  /*52d0*/  LDC.64 R20, c[0x0][0x5b0] ;  /* 0x00016c00ff147b82 */ /* 0x000e220000000a00 */
[----:B------:R-:W-:Y:S01]  /*52e0*/  ULDC.64 UR6, c[0x0][0x5b8] ;  /* 0x00016e0000067ab9 */ /* 0x000fe20000000a00 */
[----:B------:R-:W-:Y:S01]  /*52f0*/  ISETP.GE.AND P1, PT, R154, 0x1, PT ;  /* 0x000000019a00780c */ /* 0x000fe20003f26270 */
[----:B------:R-:W-:Y:S02]  /*5300*/  UIMAD UR4, UR10, UR6, URZ ;  /* 0x000000060a0472a4 */ /* 0x000fe4000f8e023f */
[----:B------:R-:W-:Y:S01]  /*5310*/  IMAD.U32 R156, RZ, RZ, UR6 ;  /* 0x00000006ff9c7e24 */ /* 0x000fe2000f8e00ff */
[----:B------:R-:W-:Y:S01]  /*5320*/  BSSY B1, `(.L_x_36) ;  /* 0x000000e000017945 */ /* 0x000fe20003800000 */
[----:B------:R-:W-:Y:S01]  /*5330*/  ISETP.LT.OR P2, PT, R0, 0x1, !P1 ;  /* 0x000000010000780c */ /* 0x000fe20004f41670 */
[----:B------:R-:W-:Y:S01]  /*5340*/  UIMAD UR4, UR43, UR7, UR4 ;  /* 0x000000072b0472a4 */ /* 0x000fe2000f8e0204 */
[----:B------:R-:W1:Y:S01]  /*5350*/  LDC.64 R22, c[0x0][0x5a8] ;  /* 0x00016a00ff167b82 */ /* 0x000e620000000a00 */
[----:B------:R-:W-:-:S04]  /*5360*/  IMAD.WIDE.U32 R156, R156, UR43, R12 ;  /* 0x0000002b9c9c7c25 */ /* 0x000fc8000f8e000c */
[----:B------:R-:W-:Y:S01]  /*5370*/  IMAD.MOV.U32 R152, RZ, RZ, R156 ;  /* 0x000000ffff987224 */ /* 0x000fe200078e009c */
[----:B------:R-:W-:Y:S01]  /*5380*/  IADD3 R153, R157, UR4, RZ ;  /* 0x000000049d997c10 */ /* 0x000fe2000fffe0ff */
[----:B0-----:R-:W-:Y:S02]  /*5390*/  IMAD R161, R20, UR9, RZ ;  /* 0x0000000914a17c24 */ /* 0x001fe4000f8e02ff */
[----:B------:R-:W-:-:S04]  /*53a0*/  IMAD.WIDE.U32 R2, R160, R20, R152 ;  /* 0x00000014a0027225 */ /* 0x000fc800078e0098 */
[----:B------:R-:W-:Y:S01]  /*53b0*/  IMAD R161, R160, R21, R161 ;  /* 0x00000015a0a17224 */ /* 0x000fe200078e02a1 */
[----:B-1----:R-:W-:-:S04]  /*53c0*/  IADD3 R14, P0, R2, R22, RZ ;  /* 0x00000016020e7210 */ /* 0x002fc80007f1e0ff */
[----:B------:R-:W-:Y:S01]  /*53d0*/  IADD3.X R15, R23, R3, R161, P0, !PT ;  /* 0x00000003170f7210 */ /* 0x000fe200007fe4a1 */
[----:B------:R-:W-:Y:S08]  /*53e0*/  @P2 BRA `(.L_x_37) ;  /* 0x0000000000042947 */ /* 0x000ff00003800000 */
[----:B------:R0:W5:Y:S02]  /*53f0*/  LDG.E.U8 R16, desc[UR36][R14.64] ;  /* 0x000000240e107981 */ /* 0x000164000c1e1100 */
.L_x_37:
[----:B------:R-:W-:Y:S05]  /*5400*/  BSYNC B1 ;  /* 0x0000000000017941 */ /* 0x000fea0003800000 */
.L_x_36:
[----:B------:R-:W2:Y:S01]  /*5410*/  LDL.LU R3, [R1] ;  /* 0x0000000001037983 */ /* 0x000ea20000300800 */
[----:B-----5:R-:W-:Y:S01]  /*5420*/  LOP3.LUT R2, R16, 0xffff, RZ, 0xc0, !PT ;  /* 0x0000ffff10027812 */ /* 0x020fe200078ec0ff */
[----:B------:R-:W-:Y:S01]  /*5430*/  BSSY B1, `(.L_x_38) ;  /* 0x000000a000017945 */ /* 0x000fe20003800000 */
[----:B------:R-:W-:Y:S02]  /*5440*/  ISETP.LT.OR P0, PT, R0, 0x2, !P1 ;  /* 0x000000020000780c */ /* 0x000fe40004f01670 */
[----:B------:R-:W-:-:S05]  /*5450*/  PRMT R2, R2, 0x8880, RZ ;  /* 0x0000888002027816 */ /* 0x000fca00000000ff */
[----:B------:R-:W-:-:S04]  /*5460*/  IMAD R2, R2, R18, RZ ;  /* 0x0000001202027224 */ /* 0x000fc800078e02ff */
[----:B--2---:R-:W-:-:S05]  /*5470*/  @!P2 IMAD R3, R3, R17, R2 ;  /* 0x000000110303a224 */ /* 0x004fca00078e0202 */
[----:B------:R1:W-:Y:S01]  /*5480*/  @!P2 STG.E.U8 desc[UR36][R4.64], R3 ;  /* 0x000000030400a986 */ /* 0x0003e2000c101124 */
[----:B------:R-:W-:Y:S05]  /*5490*/  @P0 BRA `(.L_x_39) ;  /* 0x00000000000c0947 */ /* 0x000fea0003800000 */
[----:B------:R-:W2:Y:S02]  /*54a0*/  LDG.E.U8 R16, desc[UR36][R14.64+0x1] ;  /* 0x000001240e107981 */ /* 0x000ea4000c1e1100 */
[----:B--2---:R-:W-:-:S05]  /*54b0*/  PRMT R2, R16, 0x8880, RZ ;  /* 0x0000888010027816 */ /* 0x004fca00000000ff */
[----:B------:R-:W-:-:S07]  /*54c0*/  IMAD R2, R2, R18, RZ ;  /* 0x0000001202027224 */ /* 0x000fce00078e02ff */
.L_x_39:
[----:B------:R-:W-:Y:S05]  /*54d0*/  BSYNC B1 ;  /* 0x0000000000017941 */ /* 0x000fea0003800000 */
.L_x_38:
[----:B-1----:R-:W2:Y:S01]  /*54e0*/  LDL.LU R3, [R1+0x4] ;  /* 0x0000040001037983 */ /* 0x002ea20000300800 */
[C---:B------:R-:W-:Y:S01]  /*54f0*/  SHF.L.U64.HI R159, R20.reuse, 0x3, R21 ;  /* 0x00000003149f7819 */ /* 0x040fe20000010215 */
[----:B------:R-:W-:Y:S01]  /*5500*/  IMAD.SHL.U32 R158, R20, 0x8, RZ ;  /* 0x00000008149e7824 */ /* 0x000fe200078e00ff */
[----:B------:R-:W-:Y:S03]  /*5510*/  BSSY B1, `(.L_x_40) ;  /* 0x000000d000017945 */ /* 0x000fe60003800000 */
[----:B------:R-:W-:-:S04]  /*5520*/  IMAD.WIDE.U32 R12, R160, R20, R158 ;  /* 0x00000014a00c7225 */ /* 0x000fc800078e009e */
[----:B------:R-:W-:Y:S01]  /*5530*/  IMAD.IADD R161, R161, 0x1, R13 ;  /* 0x00000001a1a17824 */ /* 0x000fe200078e020d */
[----:B------:R-:W-:-:S04]  /*5540*/  IADD3 R12, P2, P3, R156, R22, R12 ;  /* 0x000000169c0c7210 */ /* 0x000fc80007b5e00c */
[----:B------:R-:W-:Y:S01]  /*5550*/  IADD3.X R13, R153, R23, R161, P2, P3 ;  /* 0x00000017990d7210 */ /* 0x000fe200017e64a1 */
[----:B--2---:R-:W-:-:S05]  /*5560*/  @!P0 IMAD R3, R3, R17, R2 ;  /* 0x0000001103038224 */ /* 0x004fca00078e0202 */
[----:B------:R1:W-:Y:S01]  /*5570*/  @!P0 STG.E.U8 desc[UR36][R4.64+0x1], R3 ;  /* 0x0000010304008986 */ /* 0x0003e2000c101124 */
[----:B------:R-:W-:-:S04]  /*5580*/  ISETP.GE.AND P0, PT, R154, 0x9, PT ;  /* 0x000000099a00780c */ /* 0x000fc80003f06270 */
[----:B------:R-:W-:-:S13]  /*5590*/  ISETP.LT.OR P4, PT, R0, 0x1, !P0 ;  /* 0x000000010000780c */ /* 0x000fda0004781670 */
[----:B-1----:R-:W-:Y:S05]  /*55a0*/  @P4 BRA `(.L_x_41) ;  /* 0x00000000000c4947 */ /* 0x002fea0003800000 */
[----:B------:R-:W2:Y:S02]  /*55b0*/  LDG.E.U8 R16, desc[UR36][R12.64] ;  /* 0x000000240c107981 */ /* 0x000ea4000c1e1100 */
[----:B--2---:R-:W-:-:S05]  /*55c0*/  PRMT R2, R16, 0x8880, RZ ;  /* 0x0000888010027816 */ /* 0x004fca00000000ff */
[----:B------:R-:W-:-:S07]  /*55d0*/  IMAD R2, R2, R18, RZ ;  /* 0x0000001202027224 */ /* 0x000fce00078e02ff */
.L_x_41:
[----:B------:R-:W-:Y:S05]  /*55e0*/  BSYNC B1 ;  /* 0x0000000000017941 */ /* 0x000fea0003800000 */
.L_x_40:
[----:B------:R-:W2:Y:S01]  /*55f0*/  LDL.LU R3, [R1+0x8] ;  /* 0x0000080001037983 */ /* 0x000ea20000300800 */
[----:B------:R-:W-:Y:S01]  /*5600*/  ISETP.LT.OR P2, PT, R0, 0x2, !P0 ;  /* 0x000000020000780c */ /* 0x000fe20004741670 */
[----:B------:R-:W-:Y:S01]  /*5610*/  BSSY B1, `(.L_x_42) ;  /* 0x0000007000017945 */ /* 0x000fe20003800000 */
[----:B--2---:R-:W-:-:S05]  /*5620*/  @!P4 IMAD R3, R3, R17, R2 ;  /* 0x000000110303c224 */ /* 0x004fca00078e0202 */
[----:B------:R1:W-:Y:S06]  /*5630*/  @!P4 STG.E.U8 desc[UR36][R10.64], R3 ;  /* 0x000000030a00c986 */ /* 0x0003ec000c101124 */
[----:B------:R-:W-:Y:S05]  /*5640*/  @P2 BRA `(.L_x_43) ;  /* 0x00000000000c2947 */ /* 0x000fea0003800000 */
[----:B------:R-:W2:Y:S02]  /*5650*/  LDG.E.U8 R16, desc[UR36][R12.64+0x1] ;  /* 0x000001240c107981 */ /* 0x000ea4000c1e1100 */
[----:B--2---:R-:W-:-:S05]  /*5660*/  PRMT R2, R16, 0x8880, RZ ;  /* 0x0000888010027816 */ /* 0x004fca00000000ff */
[----:B------:R-:W-:-:S07]  /*5670*/  IMAD R2, R2, R18, RZ ;  /* 0x0000001202027224 */ /* 0x000fce00078e02ff */
.L_x_43:
[----:B------:R-:W-:Y:S05]  /*5680*/  BSYNC B1 ;  /* 0x0000000000017941 */ /* 0x000fea0003800000 */
.L_x_42:
[----:B-1----:R-:W2:Y:S01]  /*5690*/  LDL.LU R3, [R1+0xc] ;  /* 0x00000c0001037983 */ /* 0x002ea20000300800 */
[----:B------:R-:W-:Y:S01]  /*56a0*/  BSSY B1, `(.L_x_44) ;  /* 0x000000a000017945 */ /* 0x000fe20003800000 */
[C---:B------:R-:W-:Y:S02]  /*56b0*/  ISETP.LT.OR P3, PT, R0.reuse, 0xa, !P1 ;  /* 0x0000000a0000780c */ /* 0x040fe40004f61670 */
[----:B------:R-:W-:Y:S01]  /*56c0*/  ISETP.LT.OR P4, PT, R0, 0x9, !P0 ;  /* 0x000000090000780c */ /* 0x000fe20004781670 */
[----:B--2---:R-:W-:-:S05]  /*56d0*/  @!P2 IMAD R3, R3, R17, R2 ;  /* 0x000000110303a224 */ /* 0x004fca00078e0202 */
[----:B------:R1:W-:Y:S01]  /*56e0*/  @!P2 STG.E.U8 desc[UR36][R10.64+0x1], R3 ;  /* 0x000001030a00a986 */ /* 0x0003e2000c101124 */
[----:B------:R-:W-:-:S13]  /*56f0*/  ISETP.LT.OR P2, PT, R0, 0x9, !P1 ;  /* 0x000000090000780c */ /* 0x000fda0004f41670 */
[----:B-1----:R-:W-:Y:S05]  /*5700*/  @P2 BRA `(.L_x_45) ;  /* 0x00000000000c2947 */ /* 0x002fea0003800000 */
[----:B------:R-:W2:Y:S02]  /*5710*/  LDG.E.U8 R16, desc[UR36][R14.64+0x8] ;  /* 0x000008240e107981 */ /* 0x000ea4000c1e1100 */
[----:B--2---:R-:W-:-:S05]  /*5720*/  PRMT R2, R16, 0x8880, RZ ;  /* 0x0000888010027816 */ /* 0x004fca00000000ff */
[----:B------:R-:W-:-:S07]  /*5730*/  IMAD R2, R2, R18, RZ ;  /* 0x0000001202027224 */ /* 0x000fce00078e02ff */
.L_x_45:
[----:B------:R-:W-:Y:S05]  /*5740*/  BSYNC B1 ;  /* 0x0000000000017941 */ /* 0x000fea0003800000 */
.L_x_44:
[----:B------:R-:W2:Y:S01]  /*5750*/  LDL.LU R3, [R1+0x10] ;  /* 0x0000100001037983 */ /* 0x000ea20000300800 */
[----:B------:R-:W-:Y:S01]  /*5760*/  BSSY B1, `(.L_x_46) ;  /* 0x0000007000017945 */ /* 0x000fe20003800000 */
[----:B--2---:R-:W-:-:S05]  /*5770*/  @!P2 IMAD R3, R3, R17, R2 ;  /* 0x000000110303a224 */ /* 0x004fca00078e0202 */
[----:B------:R1:W-:Y:S01]  /*5780*/  @!P2 STG.E.U8 desc[UR36][R4.64+0x8], R3 ;  /* 0x000008030400a986 */ /* 0x0003e2000c101124 */
[----:B------:R-:W-:Y:S05]  /*5790*/  @P3 BRA `(.L_x_47) ;  /* 0x00000000000c3947 */ /* 0x000fea0003800000 */
[----:B------:R-:W2:Y:S02]  /*57a0*/  LDG.E.U8 R16, desc[UR36][R14.64+0x9] ;  /* 0x000009240e107981 */ /* 0x000ea4000c1e1100 */
[----:B--2---:R-:W-:-:S05]  /*57b0*/  PRMT R2, R16, 0x8880, RZ ;  /* 0x0000888010027816 */ /* 0x004fca00000000ff */
[----:B------:R-:W-:-:S07]  /*57c0*/  IMAD R2, R2, R18, RZ ;  /* 0x0000001202027224 */ /* 0x000fce00078e02ff */
.L_x_47:
[----:B------:R-:W-:Y:S05]  /*57d0*/  BSYNC B1 ;  /* 0x0000000000017941 */ /* 0x000fea0003800000 */
.L_x_46:
[----:B-1----:R-:W2:Y:S01]  /*57e0*/  LDL.LU R3, [R1+0x14] ;  /* 0x0000140001037983 */ /* 0x002ea20000300800 */
[----:B------:R-:W-:Y:S01]  /*57f0*/  BSSY B1, `(.L_x_48) ;  /* 0x0000007000017945 */ /* 0x000fe20003800000 */
[----:B--2---:R-:W-:-:S05]  /*5800*/  @!P3 IMAD R3, R3, R17, R2 ;  /* 0x000000110303b224 */ /* 0x004fca00078e0202 */
[----:B------:R1:W-:Y:S01]  /*5810*/  @!P3 STG.E.U8 desc[UR36][R4.64+0x9], R3 ;  /* 0x000009030400b986 */ /* 0x0003e2000c101124 */
[----:B------:R-:W-:Y:S05]  /*5820*/  @P4 BRA `(.L_x_49) ;  /* 0x00000000000c4947 */ /* 0x000fea0003800000 */
[----:B------:R-:W2:Y:S02]  /*5830*/  LDG.E.U8 R16, desc[UR36][R12.64+0x8] ;  /* 0x000008240c107981 */ /* 0x000ea4000c1e1100 */
[----:B--2---:R-:W-:-:S05]  /*5840*/  PRMT R2, R16, 0x8880, RZ ;  /* 0x0000888010027816 */ /* 0x004fca00000000ff */
[----:B------:R-:W-:-:S07]  /*5850*/  IMAD R2, R2, R18, RZ ;  /* 0x0000001202027224 */ /* 0x000fce00078e02ff */
.L_x_49:
[----:B------:R-:W-:Y:S05]  /*5860*/  BSYNC B1 ;  /* 0x0000000000017941 */ /* 0x000fea0003800000 */
.L_x_48:
[----:B-1----:R-:W2:Y:S01]  /*5870*/  LDL.LU R3, [R1+0x18] ;  /* 0x0000180001037983 */ /* 0x002ea20000300800 */
[C---:B------:R-:W-:Y:S01]  /*5880*/  ISETP.LT.OR P2, PT, R0.reuse, 0xa, !P0 ;  /* 0x0000000a0000780c */ /* 0x040fe20004741670 */
[----:B------:R-:W-:Y:S01]  /*5890*/  BSSY B1, `(.L_x_50) ;  /* 0x000000a000017945 */ /* 0x000fe20003800000 */
[C---:B------:R-:W-:Y:S02]  /*58a0*/  ISETP.LT.OR P3, PT, R0.reuse, 0x11, !P1 ;  /* 0x000000110000780c */ /* 0x040fe40004f61670 */
[----:B------:R-:W-:Y:S01]  /*58b0*/  ISETP.LT.OR P5, PT, R0, 0x11, !P0 ;  /* 0x000000110000780c */ /* 0x000fe200047a1670 */
[----:B--2---:R-:W-:-:S05]  /*58c0*/  @!P4 IMAD R3, R3, R17, R2 ;  /* 0x000000110303c224 */ /* 0x004fca00078e0202 */
[----:B------:R1:W-:Y:S01]  /*58d0*/  @!P4 STG.E.U8 desc[UR36][R10.64+0x8], R3 ;  /* 0x000008030a00c986 */ /* 0x0003e2000c101124 */
[----:B------:R-:W-:Y:S02]  /*58e0*/  ISETP.LT.OR P4, PT, R0, 0x12, !P1 ;  /* 0x000000120000780c */ /* 0x000fe40004f81670 */
[----:B------:R-:W-:Y:S11]  /*58f0*/  @P2 BRA `(.L_x_51) ;  /* 0x00000000000c2947 */ /* 0x000ff60003800000 */
[----:B------:R-:W2:Y:S02]  /*5900*/  LDG.E.U8 R16, desc[UR36][R12.64+0x9] ;  /* 0x000009240c107981 */ /* 0x000ea4000c1e1100 */
[----:B--2---:R-:W-:-:S05]  /*5910*/  PRMT R2, R16, 0x8880, RZ ;  /* 0x0000888010027816 */ /* 0x004fca00000000ff */
[----:B------:R-:W-:-:S07]  /*5920*/  IMAD R2, R2, R18, RZ ;  /* 0x0000001202027224 */ /* 0x000fce00078e02ff */
.L_x_51:
[----:B------:R-:W-:Y:S05]  /*5930*/  BSYNC B1 ;  /* 0x0000000000017941 */ /* 0x000fea0003800000 */
.L_x_50:
        /* <DEDUP_REMOVED lines=8> */
.L_x_53:
[----:B------:R-:W-:Y:S05]  /*59c0*/  BSYNC B1 ;  /* 0x0000000000017941 */ /* 0x000fea0003800000 */
.L_x_52:
        /* <DEDUP_REMOVED lines=8> */
.L_x_55:
[----:B------:R-:W-:Y:S05]  /*5a50*/  BSYNC B1 ;  /* 0x0000000000017941 */ /* 0x000fea0003800000 */
.L_x_54:
        /* <DEDUP_REMOVED lines=8> */
.L_x_57:
[----:B------:R-:W-:Y:S05]  /*5ae0*/  BSYNC B1 ;  /* 0x0000000000017941 */ /* 0x000fea0003800000 */
.L_x_56:
        /* <DEDUP_REMOVED lines=12> */
.L_x_59:
[----:B------:R-:W-:Y:S05]  /*5bb0*/  BSYNC B1 ;  /* 0x0000000000017941 */ /* 0x000fea0003800000 */
.L_x_58:
        /* <DEDUP_REMOVED lines=8> */
.L_x_61:
[----:B------:R-:W-:Y:S05]  /*5c40*/  BSYNC B1 ;  /* 0x0000000000017941 */ /* 0x000fea0003800000 */
.L_x_60:
        /* <DEDUP_REMOVED lines=8> */
.L_x_63:
[----:B------:R-:W-:Y:S05]  /*5cd0*/  BSYNC B1 ;  /* 0x0000000000017941 */ /* 0x000fea0003800000 */
.L_x_62:
        /* <DEDUP_REMOVED lines=8> */
.L_x_65:
[----:B------:R-:W-:Y:S05]  /*5d60*/  BSYNC B1 ;  /* 0x0000000000017941 */ /* 0x000fea0003800000 */
.L_x_64:
        /* <DEDUP_REMOVED lines=12> */
.L_x_67:
[----:B------:R-:W-:Y:S05]  /*5e30*/  BSYNC B1 ;  /* 0x0000000000017941 */ /* 0x000fea0003800000 */
.L_x_66:
        /* <DEDUP_REMOVED lines=8> */
.L_x_69:
[----:B------:R-:W-:Y:S05]  /*5ec0*/  BSYNC B1 ;  /* 0x0000000000017941 */ /* 0x000fea0003800000 */
.L_x_68:
        /* <DEDUP_REMOVED lines=8> */
.L_x_71:
[----:B------:R-:W-:Y:S05]  /*5f50*/  BSYNC B1 ;  /* 0x0000000000017941 */ /* 0x000fea0003800000 */
.L_x_70:
        /* <DEDUP_REMOVED lines=8> */
.L_x_73:
[----:B------:R-:W-:Y:S05]  /*5fe0*/  BSYNC B1 ;  /* 0x0000000000017941 */ /* 0x000fea0003800000 */
.L_x_72:
        /* <DEDUP_REMOVED lines=12> */
.L_x_75:
[----:B------:R-:W-:Y:S05]  /*60b0*/  BSYNC B1 ;  /* 0x0000000000017941 */ /* 0x000fea0003800000 */
.L_x_74:
        /* <DEDUP_REMOVED lines=8> */
.L_x_77:
[----:B------:R-:W-:Y:S05]  /*6140*/  BSYNC B1 ;  /* 0x0000000000017941 */ /* 0x000fea0003800000 */
.L_x_76:
        /* <DEDUP_REMOVED lines=8> */
.L_x_79:
[----:B------:R-:W-:Y:S05]  /*61d0*/  BSYNC B1 ;  /* 0x0000000000017941 */ /* 0x000fea0003800000 */
.L_x_78:
        /* <DEDUP_REMOVED lines=8> */
.L_x_81:
[----:B------:R-:W-:Y:S05]  /*6260*/  BSYNC B1 ;  /* 0x0000000000017941 */ /* 0x000fea0003800000 */
.L_x_80:
        /* <DEDUP_REMOVED lines=12> */
.L_x_83:
[----:B------:R-:W-:Y:S05]  /*6330*/  BSYNC B1 ;  /* 0x0000000000017941 */ /* 0x000fea0003800000 */
.L_x_82:
        /* <DEDUP_REMOVED lines=8> */
.L_x_85:
[----:B------:R-:W-:Y:S05]  /*63c0*/  BSYNC B1 ;  /* 0x0000000000017941 */ /* 0x000fea0003800000 */
.L_x_84:
        /* <DEDUP_REMOVED lines=8> */
.L_x_87:
[----:B------:R-:W-:Y:S05]  /*6450*/  BSYNC B1 ;  /* 0x0000000000017941 */ /* 0x000fea0003800000 */
.L_x_86:
        /* <DEDUP_REMOVED lines=8> */
.L_x_89:
[----:B------:R-:W-:Y:S05]  /*64e0*/  BSYNC B1 ;  /* 0x0000000000017941 */ /* 0x000fea0003800000 */
.L_x_88:
        /* <DEDUP_REMOVED lines=12> */
.L_x_91:
[----:B------:R-:W-:Y:S05]  /*65b0*/  BSYNC B1 ;  /* 0x0000000000017941 */ /* 0x000fea0003800000 */
.L_x_90:
        /* <DEDUP_REMOVED lines=8> */
.L_x_93:
[----:B------:R-:W-:Y:S05]  /*6640*/  BSYNC B1 ;  /* 0x0000000000017941 */ /* 0x000fea0003800000 */
.L_x_92:
        /* <DEDUP_REMOVED lines=8> */
.L_x_95:
[----:B------:R-:W-:Y:S05]  /*66d0*/  BSYNC B1 ;  /* 0x0000000000017941 */ /* 0x000fea0003800000 */
.L_x_94:
        /* <DEDUP_REMOVED lines=8> */
.L_x_97:
[----:B------:R-:W-:Y:S05]  /*6760*/  BSYNC B1 ;  /* 0x0000000000017941 */ /* 0x000fea0003800000 */
.L_x_96:
        /* <DEDUP_REMOVED lines=12> */
.L_x_99:
[----:B------:R-:W-:Y:S05]  /*6830*/  BSYNC B1 ;  /* 0x0000000000017941 */ /* 0x000fea0003800000 */
.L_x_98:
        /* <DEDUP_REMOVED lines=8> */
.L_x_101:
[----:B------:R-:W-:Y:S05]  /*68c0*/  BSYNC B1 ;  /* 0x0000000000017941 */ /* 0x000fea0003800000 */
.L_x_100:
        /* <DEDUP_REMOVED lines=8> */
.L_x_103:
[----:B------:R-:W-:Y:S05]  /*6950*/  BSYNC B1 ;  /* 0x0000000000017941 */ /* 0x000fea0003800000 */
.L_x_102:
        /* <DEDUP_REMOVED lines=8> */
.L_x_105:
[----:B------:R-:W-:Y:S05]  /*69e0*/  BSYNC B1 ;  /* 0x0000000000017941 */ /* 0x000fea0003800000 */
.L_x_104:
        /* <DEDUP_REMOVED lines=12> */
.L_x_107:
[----:B------:R-:W-:Y:S05]  /*6ab0*/  BSYNC B1 ;  /* 0x0000000000017941 */ /* 0x000fea0003800000 */
.L_x_106:
        /* <DEDUP_REMOVED lines=8> */
.L_x_109:
[----:B------:R-:W-:Y:S05]  /*6b40*/  BSYNC B1 ;  /* 0x0000000000017941 */ /* 0x000fea0003800000 */
.L_x_108:
        /* <DEDUP_REMOVED lines=8> */
.L_x_111:
[----:B------:R-:W-:Y:S05]  /*6bd0*/  BSYNC B1 ;  /* 0x0000000000017941 */ /* 0x000fea0003800000 */
.L_x_110:
        /* <DEDUP_REMOVED lines=8> */
.L_x_113:
[----:B------:R-:W-:Y:S05]  /*6c60*/  BSYNC B1 ;  /* 0x0000000000017941 */ /* 0x000fea0003800000 */
.L_x_112:
        /* <DEDUP_REMOVED lines=12> */
.L_x_115:
[----:B------:R-:W-:Y:S05]  /*6d30*/  BSYNC B1 ;  /* 0x0000000000017941 */ /* 0x000fea0003800000 */
.L_x_114:
        /* <DEDUP_REMOVED lines=8> */
.L_x_117:
[----:B------:R-:W-:Y:S05]  /*6dc0*/  BSYNC B1 ;  /* 0x0000000000017941 */ /* 0x000fea0003800000 */
.L_x_116:
        /* <DEDUP_REMOVED lines=8> */
.L_x_119:
[----:B------:R-:W-:Y:S05]  /*6e50*/  BSYNC B1 ;  /* 0x0000000000017941 */ /* 0x000fea0003800000 */
.L_x_118:
        /* <DEDUP_REMOVED lines=8> */
.L_x_121:
[----:B------:R-:W-:Y:S05]  /*6ee0*/  BSYNC B1 ;  /* 0x0000000000017941 */ /* 0x000fea0003800000 */
.L_x_120:
        /* <DEDUP_REMOVED lines=12> */
.L_x_123:
[----:B------:R-:W-:Y:S05]  /*6fb0*/  BSYNC B1 ;  /* 0x0000000000017941 */ /* 0x000fea0003800000 */
.L_x_122:
        /* <DEDUP_REMOVED lines=8> */
.L_x_125:
[----:B------:R-:W-:Y:S05]  /*7040*/  BSYNC B1 ;  /* 0x0000000000017941 */ /* 0x000fea0003800000 */
.L_x_124:
        /* <DEDUP_REMOVED lines=8> */
.L_x_127:
[----:B------:R-:W-:Y:S05]  /*70d0*/  BSYNC B1 ;  /* 0x0000000000017941 */ /* 0x000fea0003800000 */
.L_x_126:
        /* <DEDUP_REMOVED lines=8> */
.L_x_129:
[----:B------:R-:W-:Y:S05]  /*7160*/  BSYNC B1 ;  /* 0x0000000000017941 */ /* 0x000fea0003800000 */
.L_x_128:
        /* <DEDUP_REMOVED lines=12> */
.L_x_131:
[----:B------:R-:W-:Y:S05]  /*7230*/  BSYNC B1 ;  /* 0x0000000000017941 */ /* 0x000fea0003800000 */
.L_x_130:
        /* <DEDUP_REMOVED lines=8> */
.L_x_133:
[----:B------:R-:W-:Y:S05]  /*72c0*/  BSYNC B1 ;  /* 0x0000000000017941 */ /* 0x000fea0003800000 */
.L_x_132:
        /* <DEDUP_REMOVED lines=8> */
.L_x_135:
[----:B------:R-:W-:Y:S05]  /*7350*/  BSYNC B1 ;  /* 0x0000000000017941 */ /* 0x000fea0003800000 */
.L_x_134:
        /* <DEDUP_REMOVED lines=8> */
.L_x_137:
[----:B------:R-:W-:Y:S05]  /*73e0*/  BSYNC B1 ;  /* 0x0000000000017941 */ /* 0x000fea0003800000 */
.L_x_136:
        /* <DEDUP_REMOVED lines=12> */
.L_x_139:
[----:B------:R-:W-:Y:S05]  /*74b0*/  BSYNC B1 ;  /* 0x0000000000017941 */ /* 0x000fea0003800000 */
.L_x_138:
        /* <DEDUP_REMOVED lines=8> */
.L_x_141:
[----:B------:R-:W-:Y:S05]  /*7540*/  BSYNC B1 ;  /* 0x0000000000017941 */ /* 0x000fea0003800000 */
.L_x_140:
[----:B-1----:R-:W2:Y:S01]  /*7550*/  LDL.LU R3, [R1+0xd0] ;  /* 0x0000d00001037983 */ /* 0x002ea20000300800 */
[----:B------:R-:W-:Y:S01]  /*7560*/  BSSY B1, `(.L_x_142) ;  /* 0x0000007000017945 */ /* 0x000fe20003800000 */
[----:B--2---:R-:W-:-:S05]  /*7570*/  @!P3 IMAD R3, R3, R17, R2 ;  /* 0x000000110303b224 */ /* 0x004fca00078e0202 */
[----:B------:R1:W-:Y:S01]  /*7580*/  @!P3 STG.E.U8 desc[UR36][R4.64+0x68], R3 ;  /* 0x000068030400b986 */ /* 0x0003e2000c101124 */
[----:B------:R-:W-:Y:S05]  /*7590*/  @P5 BRA `(.L_x_143) ;  /* 0x00000000000c5947 */ /* 0x000fea0003800000 */
[----:B------:R-:W1:Y:S02]  /*75a0*/  LDG.E.U8 R16, desc[UR36][R14.64+0x69] ;  /* 0x000069240e107981 */ /* 0x000e64000c1e1100 */
[----:B-1----:R-:W-:-:S05]  /*75b0*/  PRMT R3, R16, 0x8880, RZ ;  /* 0x0000888010037816 */ /* 0x002fca00000000ff */
[----:B------:R-:W-:-:S07]  /*75c0*/  IMAD R2, R3, R18, RZ ;  /* 0x0000001203027224 */ /* 0x000fce00078e02ff */
.L_x_143:
[----:B------:R-:W-:Y:S05]  /*75d0*/  BSYNC B1 ;  /* 0x0000000000017941 */ /* 0x000fea0003800000 */
.L_x_142:
        /* <DEDUP_REMOVED lines=8> */
.L_x_145:
[----:B------:R-:W-:Y:S05]  /*7660*/  BSYNC B1 ;  /* 0x0000000000017941 */ /* 0x000fea0003800000 */
.L_x_144:
        /* <DEDUP_REMOVED lines=9> */
[----:B------:R-:W1:Y:S02]  /*7700*/  LDG.E.U8 R16, desc[UR36][R12.64+0x69] ;  /* 0x000069240c107981 */ /* 0x000e64000c1e1100 */
[----:B-1----:R-:W-:-:S05]  /*7710*/  PRMT R3, R16, 0x8880, RZ ;  /* 0x0000888010037816 */ /* 0x002fca00000000ff */
[----:B------:R-:W-:-:S07]  /*7720*/  IMAD R2, R3, R18, RZ ;  /* 0x0000001203027224 */ /* 0x000fce00078e02ff */
.L_x_147:
[----:B------:R-:W-:Y:S05]  /*7730*/  BSYNC B1 ;  /* 0x0000000000017941 */ /* 0x000fea0003800000 */
.L_x_146:
        /* <DEDUP_REMOVED lines=8> */
.L_x_149:
[----:B------:R-:W-:Y:S05]  /*77c0*/  BSYNC B1 ;  /* 0x0000000000017941 */ /* 0x000fea0003800000 */
.L_x_148:
        /* <DEDUP_REMOVED lines=8> */
.L_x_151:
[----:B------:R-:W-:Y:S05]  /*7850*/  BSYNC B1 ;  /* 0x0000000000017941 */ /* 0x000fea0003800000 */
.L_x_150:
        /* <DEDUP_REMOVED lines=8> */
.L_x_153:
[----:B------:R-:W-:Y:S05]  /*78e0*/  BSYNC B1 ;  /* 0x0000000000017941 */ /* 0x000fea0003800000 */
.L_x_152:
        /* <DEDUP_REMOVED lines=12> */
.L_x_155:
[----:B------:R-:W-:Y:S05]  /*79b0*/  BSYNC B1 ;  /* 0x0000000000017941 */ /* 0x000fea0003800000 */
.L_x_154:
        /* <DEDUP_REMOVED lines=8> */
.L_x_157:
[----:B------:R-:W-:Y:S05]  /*7a40*/  BSYNC B1 ;  /* 0x0000000000017941 */ /* 0x000fea0003800000 */
.L_x_156:
        /* <DEDUP_REMOVED lines=8> */
.L_x_159:
[----:B------:R-:W-:Y:S05]  /*7ad0*/  BSYNC B1 ;  /* 0x0000000000017941 */ /* 0x000fea0003800000 */
.L_x_158:
        /* <DEDUP_REMOVED lines=8> */
.L_x_161:
[----:B------:R-:W-:Y:S05]  /*7b60*/  BSYNC B1 ;  /* 0x0000000000017941 */ /* 0x000fea0003800000 */
.L_x_160:
        /* <DEDUP_REMOVED lines=12> */
.L_x_163:
[----:B------:R-:W-:Y:S05]  /*7c30*/  BSYNC B1 ;  /* 0x0000000000017941 */ /* 0x000fea0003800000 */
.L_x_162:
        /* <DEDUP_REMOVED lines=8> */
.L_x_165:
[----:B------:R-:W-:Y:S05]  /*7cc0*/  BSYNC B1 ;  /* 0x0000000000017941 */ /* 0x000fea0003800000 */
.L_x_164:
        /* <DEDUP_REMOVED lines=8> */
.L_x_167:
[----:B------:R-:W-:Y:S05]  /*7d50*/  BSYNC B1 ;  /* 0x0000000000017941 */ /* 0x000fea0003800000 */
.L_x_166:
        /* <DEDUP_REMOVED lines=8> */
.L_x_169:
[----:B------:R-:W-:Y:S05]  /*7de0*/  BSYNC B1 ;  /* 0x0000000000017941 */ /* 0x000fea0003800000 */
.L_x_168:
        /* <DEDUP_REMOVED lines=12> */
.L_x_171:
[----:B------:R-:W-:Y:S05]  /*7eb0*/  BSYNC B1 ;  /* 0x0000000000017941 */ /* 0x000fea0003800000 */
.L_x_170:
        /* <DEDUP_REMOVED lines=8> */
.L_x_173:
[----:B------:R-:W-:Y:S05]  /*7f40*/  BSYNC B1 ;  /* 0x0000000000017941 */ /* 0x000fea0003800000 */
.L_x_172:
        /* <DEDUP_REMOVED lines=8> */
.L_x_175:
[----:B------:R-:W-:Y:S05]  /*7fd0*/  BSYNC B1 ;  /* 0x0000000000017941 */ /* 0x000fea0003800000 */
.L_x_174:
        /* <DEDUP_REMOVED lines=8> */
.L_x_177:
[----:B------:R-:W-:Y:S05]  /*8060*/  BSYNC B1 ;  /* 0x0000000000017941 */ /* 0x000fea0003800000 */
.L_x_176:
        /* <DEDUP_REMOVED lines=12> */
.L_x_179:
[----:B------:R-:W-:Y:S05]  /*8130*/  BSYNC B1 ;  /* 0x0000000000017941 */ /* 0x000fea0003800000 */
.L_x_178:
        /* <DEDUP_REMOVED lines=8> */
.L_x_181:
[----:B------:R-:W-:Y:S05]  /*81c0*/  BSYNC B1 ;  /* 0x0000000000017941 */ /* 0x000fea0003800000 */
.L_x_180:
        /* <DEDUP_REMOVED lines=8> */
.L_x_183:
[----:B------:R-:W-:Y:S05]  /*8250*/  BSYNC B1 ;  /* 0x0000000000017941 */ /* 0x000fea0003800000 */
.L_x_182:
        /* <DEDUP_REMOVED lines=8> */
.L_x_185:
[----:B------:R-:W-:Y:S05]  /*82e0*/  BSYNC B1 ;  /* 0x0000000000017941 */ /* 0x000fea0003800000 */
.L_x_184:
        /* <DEDUP_REMOVED lines=12> */
.L_x_187:
[----:B------:R-:W-:Y:S05]  /*83b0*/  BSYNC B1 ;  /* 0x0000000000017941 */ /* 0x000fea0003800000 */
.L_x_186:
        /* <DEDUP_REMOVED lines=8> */
.L_x_189:
[----:B------:R-:W-:Y:S05]  /*8440*/  BSYNC B1 ;  /* 0x0000000000017941 */ /* 0x000fea0003800000 */
.L_x_188:
        /* <DEDUP_REMOVED lines=8> */
.L_x_191:
[----:B------:R-:W-:Y:S05]  /*84d0*/  BSYNC B1 ;  /* 0x0000000000017941 */ /* 0x000fea0003800000 */
.L_x_190:
        /* <DEDUP_REMOVED lines=8> */
.L_x_193:
[----:B------:R-:W-:Y:S05]  /*8560*/  BSYNC B1 ;  /* 0x0000000000017941 */ /* 0x000fea0003800000 */
.L_x_192:
        /* <DEDUP_REMOVED lines=12> */
.L_x_195:
[----:B------:R-:W-:Y:S05]  /*8630*/  BSYNC B1 ;  /* 0x0000000000017941 */ /* 0x000fea0003800000 */
.L_x_194:
        /* <DEDUP_REMOVED lines=8> */
.L_x_197:
[----:B------:R-:W-:Y:S05]  /*86c0*/  BSYNC B1 ;  /* 0x0000000000017941 */ /* 0x000fea0003800000 */
.L_x_196:
        /* <DEDUP_REMOVED lines=8> */
.L_x_199:
[----:B------:R-:W-:Y:S05]  /*8750*/  BSYNC B1 ;  /* 0x0000000000017941 */ /* 0x000fea0003800000 */
.L_x_198:
        /* <DEDUP_REMOVED lines=8> */
.L_x_201:
[----:B------:R-:W-:Y:S05]  /*87e0*/  BSYNC B1 ;  /* 0x0000000000017941 */ /* 0x000fea0003800000 */
.L_x_200:
        /* <DEDUP_REMOVED lines=12> */
.L_x_203:
[----:B------:R-:W-:Y:S05]  /*88b0*/  BSYNC B1 ;  /* 0x0000000000017941 */ /* 0x000fea0003800000 */
.L_x_202:
        /* <DEDUP_REMOVED lines=8> */
.L_x_205:
[----:B------:R-:W-:Y:S05]  /*8940*/  BSYNC B1 ;  /* 0x0000000000017941 */ /* 0x000fea0003800000 */
.L_x_204:
        /* <DEDUP_REMOVED lines=8> */
.L_x_207:
[----:B------:R-:W-:Y:S05]  /*89d0*/  BSYNC B1 ;  /* 0x0000000000017941 */ /* 0x000fea0003800000 */
.L_x_206:
        /* <DEDUP_REMOVED lines=8> */
.L_x_209:
[----:B------:R-:W-:Y:S05]  /*8a60*/  BSYNC B1 ;  /* 0x0000000000017941 */ /* 0x000fea0003800000 */
.L_x_208:
        /* <DEDUP_REMOVED lines=12> */
.L_x_211:
[----:B------:R-:W-:Y:S05]  /*8b30*/  BSYNC B1 ;  /* 0x0000000000017941 */ /* 0x000fea0003800000 */
.L_x_210:
        /* <DEDUP_REMOVED lines=8> */
.L_x_213:
[----:B------:R-:W-:Y:S05]  /*8bc0*/  BSYNC B1 ;  /* 0x0000000000017941 */ /* 0x000fea0003800000 */
.L_x_212:
        /* <DEDUP_REMOVED lines=8> */
.L_x_215:
[----:B------:R-:W-:Y:S05]  /*8c50*/  BSYNC B1 ;  /* 0x0000000000017941 */ /* 0x000fea0003800000 */
.L_x_214:
        /* <DEDUP_REMOVED lines=8> */
.L_x_217:
[----:B------:R-:W-:Y:S05]  /*8ce0*/  BSYNC B1 ;  /* 0x0000000000017941 */ /* 0x000fea0003800000 */
.L_x_216:
        /* <DEDUP_REMOVED lines=12> */
.L_x_219:
[----:B------:R-:W-:Y:S05]  /*8db0*/  BSYNC B1 ;  /* 0x0000000000017941 */ /* 0x000fea0003800000 */
.L_x_218:
        /* <DEDUP_REMOVED lines=8> */
.L_x_221:
[----:B------:R-:W-:Y:S05]  /*8e40*/  BSYNC B1 ;  /* 0x0000000000017941 */ /* 0x000fea0003800000 */
.L_x_220:
        /* <DEDUP_REMOVED lines=8> */
.L_x_223:
[----:B------:R-:W-:Y:S05]  /*8ed0*/  BSYNC B1 ;  /* 0x0000000000017941 */ /* 0x000fea0003800000 */
.L_x_222:
        /* <DEDUP_REMOVED lines=8> */
.L_x_225:
[----:B------:R-:W-:Y:S05]  /*8f60*/  BSYNC B1 ;  /* 0x0000000000017941 */ /* 0x000fea0003800000 */
.L_x_224:
        /* <DEDUP_REMOVED lines=12> */
.L_x_227:
[----:B------:R-:W-:Y:S05]  /*9030*/  BSYNC B1 ;  /* 0x0000000000017941 */ /* 0x000fea0003800000 */
.L_x_226:
        /* <DEDUP_REMOVED lines=8> */
.L_x_229:
[----:B------:R-:W-:Y:S05]  /*90c0*/  BSYNC B1 ;  /* 0x0000000000017941 */ /* 0x000fea0003800000 */
.L_x_228:
        /* <DEDUP_REMOVED lines=8> */
.L_x_231:
[----:B------:R-:W-:Y:S05]  /*9150*/  BSYNC B1 ;  /* 0x0000000000017941 */ /* 0x000fea0003800000 */
.L_x_230:
        /* <DEDUP_REMOVED lines=8> */
.L_x_233:
[----:B------:R-:W-:Y:S05]  /*91e0*/  BSYNC B1 ;  /* 0x0000000000017941 */ /* 0x000fea0003800000 */
.L_x_232:
        /* <DEDUP_REMOVED lines=12> */
.L_x_235:
[----:B------:R-:W-:Y:S05]  /*92b0*/  BSYNC B1 ;  /* 0x0000000000017941 */ /* 0x000fea0003800000 */
.L_x_234:
        /* <DEDUP_REMOVED lines=8> */
.L_x_237:
[----:B------:R-:W-:Y:S05]  /*9340*/  BSYNC B1 ;  /* 0x0000000000017941 */ /* 0x000fea0003800000 */
.L_x_236:
        /* <DEDUP_REMOVED lines=8> */
.L_x_239:
[----:B------:R-:W-:Y:S05]  /*93d0*/  BSYNC B1 ;  /* 0x0000000000017941 */ /* 0x000fea0003800000 */
.L_x_238:
        /* <DEDUP_REMOVED lines=8> */
.L_x_241:
[----:B------:R-:W-:Y:S05]  /*9460*/  BSYNC B1 ;  /* 0x0000000000017941 */ /* 0x000fea0003800000 */
.L_x_240:
        /* <DEDUP_REMOVED lines=12> */
.L_x_243:
[----:B------:R-:W-:Y:S05]  /*9530*/  BSYNC B1 ;  /* 0x0000000000017941 */ /* 0x000fea0003800000 */
.L_x_242:
        /* <DEDUP_REMOVED lines=8> */
.L_x_245:
[----:B------:R-:W-:Y:S05]  /*95c0*/  BSYNC B1 ;  /* 0x0000000000017941 */ /* 0x000fea0003800000 */
.L_x_244:
        /* <DEDUP_REMOVED lines=8> */
.L_x_247:
[----:B------:R-:W-:Y:S05]  /*9650*/  BSYNC B1 ;  /* 0x0000000000017941 */ /* 0x000fea0003800000 */
.L_x_246:
        /* <DEDUP_REMOVED lines=8> */
.L_x_249:
[----:B------:R-:W-:Y:S05]  /*96e0*/  BSYNC B1 ;  /* 0x0000000000017941 */ /* 0x000fea0003800000 */
.L_x_248:
        /* <DEDUP_REMOVED lines=12> */
.L_x_251:
[----:B------:R-:W-:Y:S05]  /*97b0*/  BSYNC B1 ;  /* 0x0000000000017941 */ /* 0x000fea0003800000 */
.L_x_250:
        /* <DEDUP_REMOVED lines=8> */
.L_x_253:
[----:B------:R-:W-:Y:S05]  /*9840*/  BSYNC B1 ;  /* 0x0000000000017941 */ /* 0x000fea0003800000 */
.L_x_252:
        /* <DEDUP_REMOVED lines=8> */
.L_x_255:
[----:B------:R-:W-:Y:S05]  /*98d0*/  BSYNC B1 ;  /* 0x0000000000017941 */ /* 0x000fea0003800000 */
.L_x_254:
        /* <DEDUP_REMOVED lines=8> */
.L_x_257:
[----:B------:R-:W-:Y:S05]  /*9960*/  BSYNC B1 ;  /* 0x0000000000017941 */ /* 0x000fea0003800000 */
.L_x_256:
        /* <DEDUP_REMOVED lines=12> */
.L_x_259:
[----:B------:R-:W-:Y:S05]  /*9a30*/  BSYNC B1 ;  /* 0x0000000000017941 */ /* 0x000fea0003800000 */
.L_x_258:
        /* <DEDUP_REMOVED lines=8> */
.L_x_261:
[----:B------:R-:W-:Y:S05]  /*9ac0*/  BSYNC B1 ;  /* 0x0000000000017941 */ /* 0x000fea0003800000 */
.L_x_260:
        /* <DEDUP_REMOVED lines=8> */
.L_x_263:
[----:B------:R-:W-:Y:S05]  /*9b50*/  BSYNC B1 ;  /* 0x0000000000017941 */ /* 0x000fea0003800000 */
.L_x_262:
        /* <DEDUP_REMOVED lines=8> */
.L_x_265:
[----:B------:R-:W-:Y:S05]  /*9be0*/  BSYNC B1 ;  /* 0x0000000000017941 */ /* 0x000fea0003800000 */
.L_x_264:
        /* <DEDUP_REMOVED lines=12> */
.L_x_267:
[----:B------:R-:W-:Y:S05]  /*9cb0*/  BSYNC B1 ;  /* 0x0000000000017941 */ /* 0x000fea0003800000 */
.L_x_266:
        /* <DEDUP_REMOVED lines=8> */
.L_x_269:
[----:B------:R-:W-:Y:S05]  /*9d40*/  BSYNC B1 ;  /* 0x0000000000017941 */ /* 0x000fea0003800000 */
.L_x_268:
        /* <DEDUP_REMOVED lines=8> */
.L_x_271:
[----:B------:R-:W-:Y:S05]  /*9dd0*/  BSYNC B1 ;  /* 0x0000000000017941 */ /* 0x000fea0003800000 */
.L_x_270:
        /* <DEDUP_REMOVED lines=8> */
.L_x_273:
[----:B------:R-:W-:Y:S05]  /*9e60*/  BSYNC B1 ;  /* 0x0000000000017941 */ /* 0x000fea0003800000 */
.L_x_272:
        /* <DEDUP_REMOVED lines=12> */
.L_x_275:
[----:B------:R-:W-:Y:S05]  /*9f30*/  BSYNC B1 ;  /* 0x0000000000017941 */ /* 0x000fea0003800000 */
.L_x_274:
        /* <DEDUP_REMOVED lines=8> */
.L_x_277:
[----:B------:R-:W-:Y:S05]  /*9fc0*/  BSYNC B1 ;  /* 0x0000000000017941 */ /* 0x000fea0003800000 */
.L_x_276:
        /* <DEDUP_REMOVED lines=8> */
.L_x_279:
[----:B------:R-:W-:Y:S05]  /*a050*/  BSYNC B1 ;  /* 0x0000000000017941 */ /* 0x000fea0003800000 */
.L_x_278:
        /* <DEDUP_REMOVED lines=8> */
.L_x_281:
[----:B------:R-:W-:Y:S05]  /*a0e0*/  BSYNC B1 ;  /* 0x0000000000017941 */ /* 0x000fea0003800000 */
.L_x_280:
[----:B-1----:R-:W2:Y:S01]  /*a0f0*/  LDL.LU R3, [R1+0x1e8] ;  /* 0x0001e80001037983 */ /* 0x002ea20000300800 */
[----:B------:R-:W-:Y:S01]  /*a100*/  ISETP.LT.OR P3, PT, R0, 0xf2, !P0 ;  /* 0x000000f20000780c */ /* 0x000fe20004761670 */
[----:B------:R-:W-:Y:S01]  /*a110*/  BSSY B1, `(.L_x_282) ;  /* 0x000000b000017945 */ /* 0x000fe20003800000 */
[----:B------:R-:W-:Y:S02]  /*a120*/  IADD3 R161, P4, R160, 0x80, RZ ;  /* 0x00000080a0a17810 */ /* 0x000fe40007f9e0ff */
[----:B------:R-:W-:Y:S01]  /*a130*/  ISETP.LT.OR P5, PT, R0, 0xf9, !P0 ;  /* 0x000000f90000780c */ /* 0x000fe200047a1670 */
[----:B--2---:R-:W-:-:S05]  /*a140*/  @!P2 IMAD R3, R3, R17, R2 ;  /* 0x000000110303a224 */ /* 0x004fca00078e0202 */
[----:B------:R1:W-:Y:S01]  /*a150*/  @!P2 STG.E.U8 desc[UR36][R10.64+0xf0], R3 ;  /* 0x0000f0030a00a986 */ /* 0x0003e2000c101124 */
[C---:B------:R-:W-:Y:S02]  /*a160*/  ISETP.LT.OR P2, PT, R0.reuse, 0xf9, !P1 ;  /* 0x000000f90000780c */ /* 0x040fe40004f41670 */
[----:B------:R-:W-:Y:S01]  /*a170*/  ISETP.LT.OR P1, PT, R0, 0xfa, !P1 ;  /* 0x000000fa0000780c */ /* 0x000fe20004f21670 */
[----:B------:R-:W-:-:S12]  /*a180*/  @P3 BRA `(.L_x_283) ;  /* 0x00000000000c3947 */ /* 0x000fd80003800000 */
[----:B------:R-:W1:Y:S02]  /*a190*/  LDG.E.U8 R16, desc[UR36][R12.64+0xf1] ;  /* 0x0000f1240c107981 */ /* 0x000e64000c1e1100 */
[----:B-1----:R-:W-:-:S05]  /*a1a0*/  PRMT R3, R16, 0x8880, RZ ;  /* 0x0000888010037816 */ /* 0x002fca00000000ff */
[----:B------:R-:W-:-:S07]  /*a1b0*/  IMAD R2, R3, R18, RZ ;  /* 0x0000001203027224 */ /* 0x000fce00078e02ff */
.L_x_283:
[----:B------:R-:W-:Y:S05]  /*a1c0*/  BSYNC B1 ;  /* 0x0000000000017941 */ /* 0x000fea0003800000 */
.L_x_282:
        /* <DEDUP_REMOVED lines=8> */
.L_x_285:
[----:B------:R-:W-:Y:S05]  /*a250*/  BSYNC B1 ;  /* 0x0000000000017941 */ /* 0x000fea0003800000 */
.L_x_284:
        /* <DEDUP_REMOVED lines=8> */
.L_x_287:
[----:B------:R-:W-:Y:S05]  /*a2e0*/  BSYNC B1 ;  /* 0x0000000000017941 */ /* 0x000fea0003800000 */
.L_x_286:
[----:B-1----:R-:W2:Y:S01]  /*a2f0*/  LDL.LU R3, [R1+0x1f4] ;  /* 0x0001f40001037983 */ /* 0x002ea20000300800 */
[----:B0-----:R-:W-:Y:S01]  /*a300*/  IADD3.X R15, RZ, UR9, RZ, P4, !PT ;  /* 0x00000009ff0f7c10 */ /* 0x001fe2000a7fe4ff */
[----:B------:R-:W-:Y:S01]  /*a310*/  BSSY B1, `(.L_x_288) ;  /* 0x0000009000017945 */ /* 0x000fe20003800000 */
[----:B------:R-:W-:-:S03]  /*a320*/  ISETP.LT.OR P0, PT, R0, 0xfa, !P0 ;  /* 0x000000fa0000780c */ /* 0x000fc60004701670 */
[----:B------:R-:W-:Y:S02]  /*a330*/  IMAD R14, R15, R20, RZ ;  /* 0x000000140f0e7224 */ /* 0x000fe400078e02ff */
[----:B--2---:R-:W-:-:S05]  /*a340*/  @!P1 IMAD R3, R3, R17, R2 ;  /* 0x0000001103039224 */ /* 0x004fca00078e0202 */
[----:B------:R0:W-:Y:S01]  /*a350*/  @!P1 STG.E.U8 desc[UR36][R4.64+0xf9], R3 ;  /* 0x0000f90304009986 */ /* 0x0001e2000c101124 */
[----:B------:R-:W-:Y:S05]  /*a360*/  @P5 BRA `(.L_x_289) ;  /* 0x00000000000c5947 */ /* 0x000fea0003800000 */
[----:B------:R-:W0:Y:S02]  /*a370*/  LDG.E.U8 R16, desc[UR36][R12.64+0xf8] ;  /* 0x0000f8240c107981 */ /* 0x000e24000c1e1100 */
[----:B0-----:R-:W-:-:S05]  /*a380*/  PRMT R3, R16, 0x8880, RZ ;  /* 0x0000888010037816 */ /* 0x001fca00000000ff */
[----:B------:R-:W-:-:S07]  /*a390*/  IMAD R2, R3, R18, RZ ;  /* 0x0000001203027224 */ /* 0x000fce00078e02ff */
.L_x_289:
[----:B------:R-:W-:Y:S05]  /*a3a0*/  BSYNC B1 ;  /* 0x0000000000017941 */ /* 0x000fea0003800000 */
.L_x_288:
[----:B0-----:R-:W2:Y:S01]  /*a3b0*/  LDL.LU R3, [R1+0x1f8] ;  /* 0x0001f80001037983 */ /* 0x001ea20000300800 */
[----:B------:R-:W-:Y:S01]  /*a3c0*/  BSSY B1, `(.L_x_290) ;  /* 0x000000a000017945 */ /* 0x000fe20003800000 */
[C---:B------:R-:W-:Y:S02]  /*a3d0*/  IMAD R15, R161.reuse, R21, R14 ;  /* 0x00000015a10f7224 */ /* 0x040fe400078e020e */
[----:B------:R-:W-:-:S04]  /*a3e0*/  IMAD.WIDE.U32 R158, R161, R20, R158 ;  /* 0x00000014a19e7225 */ /* 0x000fc800078e009e */
[----:B------:R-:W-:-:S04]  /*a3f0*/  IMAD.WIDE.U32 R20, R161, R20, R152 ;  /* 0x00000014a1147225 */ /* 0x000fc800078e0098 */
[----:B--2---:R-:W-:-:S05]  /*a400*/  @!P5 IMAD R3, R3, R17, R2 ;  /* 0x000000110303d224 */ /* 0x004fca00078e0202 */
[----:B------:R0:W-:Y:S01]  /*a410*/  @!P5 STG.E.U8 desc[UR36][R10.64+0xf8], R3 ;  /* 0x0000f8030a00d986 */ /* 0x0001e2000c101124 */
[----:B------:R-:W-:Y:S05]  /*a420*/  @P0 BRA `(.L_x_291) ;  /* 0x00000000000c0947 */ /* 0x000fea0003800000 */
[----:B------:R-:W0:Y:S02]  /*a430*/  LDG.E.U8 R16, desc[UR36][R12.64+0xf9] ;  /* 0x0000f9240c107981 */ /* 0x000e24000c1e1100 */
[----:B0-----:R-:W-:-:S05]  /*a440*/  PRMT R3, R16, 0x8880, RZ ;  /* 0x0000888010037816 */ /* 0x001fca00000000ff */
[----:B------:R-:W-:-:S07]  /*a450*/  IMAD R2, R3, R18, RZ ;  /* 0x0000001203027224 */ /* 0x000fce00078e02ff */
.L_x_291:
[----:B------:R-:W-:Y:S05]  /*a460*/  BSYNC B1 ;  /* 0x0000000000017941 */ /* 0x000fea0003800000 */
.L_x_290:
[----:B0-----:R-:W2:Y:S01]  /*a470*/  LDL.LU R3, [R1+0x1fc] ;  /* 0x0001fc0001037983 */ /* 0x001ea20000300800 */
[----:B------:R-:W-:Y:S01]  /*a480*/  ISETP.GE.AND P2, PT, R154, 0x81, PT ;  /* 0x000000819a00780c */ /* 0x000fe20003f46270 */
[----:B------:R-:W-:Y:S01]  /*a490*/  BSSY B1, `(.L_x_292) ;  /* 0x000000d000017945 */ /* 0x000fe20003800000 */
[-C--:B------:R-:W-:Y:S02]  /*a4a0*/  IADD3 R4, P5, R20, R22.reuse, RZ ;  /* 0x0000001614047210 */ /* 0x080fe40007fbe0ff */
[----:B------:R-:W-:Y:S02]  /*a4b0*/  ISETP.GE.AND P1, PT, R154, 0x89, PT ;  /* 0x000000899a00780c */ /* 0x000fe40003f26270 */
[----:B------:R-:W-:Y:S02]  /*a4c0*/  IADD3.X R5, R23, R21, R15, P5, !PT ;  /* 0x0000001517057210 */ /* 0x000fe40002ffe40f */
[----:B------:R-:W-:Y:S02]  /*a4d0*/  IADD3 R22, P4, P3, R156, R22, R158 ;  /* 0x000000169c167210 */ /* 0x000fe40007b9e09e */
[----:B------:R-:W-:Y:S01]  /*a4e0*/  ISETP.LT.OR P5, PT, R0, 0x2, !P2 ;  /* 0x000000020000780c */ /* 0x000fe200057a1670 */
[----:B--2---:R-:W-:-:S05]  /*a4f0*/  @!P0 IMAD R3, R3, R17, R2 ;  /* 0x0000001103038224 */ /* 0x004fca00078e0202 */
[----:B------:R0:W-:Y:S01]  /*a500*/  @!P0 STG.E.U8 desc[UR36][R10.64+0xf9], R3 ;  /* 0x0000f9030a008986 */ /* 0x0001e2000c101124 */
[----:B------:R-:W-:-:S13]  /*a510*/  ISETP.LT.OR P0, PT, R0, 0x1, !P2 ;  /* 0x000000010000780c */ /* 0x000fda0005701670 */
[----:B0-----:R-:W-:Y:S05]  /*a520*/  @P0 BRA `(.L_x_293) ;  /* 0x00000000000c0947 */ /* 0x001fea0003800000 */
[----:B------:R-:W2:Y:S02]  /*a530*/  LDG.E.U8 R16, desc[UR36][R4.64] ;  /* 0x0000002404107981 */ /* 0x000ea4000c1e1100 */
[----:B--2---:R-:W-:-:S05]  /*a540*/  PRMT R3, R16, 0x8880, RZ ;  /* 0x0000888010037816 */ /* 0x004fca00000000ff */
[----:B------:R-:W-:-:S07]  /*a550*/  IMAD R2, R3, R18, RZ ;  /* 0x0000001203027224 */ /* 0x000fce00078e02ff */
.L_x_293:
[----:B------:R-:W-:Y:S05]  /*a560*/  BSYNC B1 ;  /* 0x0000000000017941 */ /* 0x000fea0003800000 */
.L_x_292:
[----:B------:R-:W-:Y:S01]  /*a570*/  @!P0 IMAD R3, R24, R17, R2 ;  /* 0x0000001118038224 */ /* 0x000fe200078e0202 */
[----:B------:R-:W-:Y:S01]  /*a580*/  BSSY B1, `(.L_x_294) ;  /* 0x0000007000017945 */ /* 0x000fe20003800000 */
[----:B------:R-:W-:-:S03]  /*a590*/  IMAD.IADD R158, R15, 0x1, R159 ;  /* 0x000000010f9e7824 */ /* 0x000fc600078e029f */
[----:B------:R0:W-:Y:S01]  /*a5a0*/  @!P0 STG.E.U8 desc[UR36][R6.64], R3 ;  /* 0x0000000306008986 */ /* 0x0001e2000c101124 */
[----:B------:R-:W-:Y:S05]  /*a5b0*/  @P5 BRA `(.L_x_295) ;  /* 0x00000000000c5947 */ /* 0x000fea0003800000 */
[----:B------:R-:W0:Y:S02]  /*a5c0*/  LDG.E.U8 R16, desc[UR36][R4.64+0x1] ;  /* 0x0000012404107981 */ /* 0x000e24000c1e1100 */
[----:B0-----:R-:W-:-:S05]  /*a5d0*/  PRMT R3, R16, 0x8880, RZ ;  /* 0x0000888010037816 */ /* 0x001fca00000000ff */
[----:B------:R-:W-:-:S07]  /*a5e0*/  IMAD R2, R3, R18, RZ ;  /* 0x0000001203027224 */ /* 0x000fce00078e02ff */
.L_x_295:
[----:B------:R-:W-:Y:S05]  /*a5f0*/  BSYNC B1 ;  /* 0x0000000000017941 */ /* 0x000fea0003800000 */
.L_x_294:
[C---:B------:R-:W-:Y:S01]  /*a600*/  ISETP.LT.OR P0, PT, R0.reuse, 0x1, !P1 ;  /* 0x000000010000780c */ /* 0x040fe20004f01670 */
[----:B------:R-:W-:Y:S01]  /*a610*/  @!P5 IMAD R25, R25, R17, R2 ;  /* 0x000000111919d224 */ /* 0x000fe200078e0202 */
[----:B------:R-:W-:Y:S01]  /*a620*/  BSSY B1, `(.L_x_296) ;  /* 0x000000a000017945 */ /* 0x000fe20003800000 */
[----:B------:R-:W-:Y:S02]  /*a630*/  IADD3.X R23, R153, R23, R158, P4, P3 ;  /* 0x0000001799177210 */ /* 0x000fe400027e649e */
[C---:B------:R-:W-:Y:S01]  /*a640*/  ISETP.LT.OR P4, PT, R0.reuse, 0x2, !P1 ;  /* 0x000000020000780c */ /* 0x040fe20004f81670 */
[----:B------:R1:W-:Y:S01]  /*a650*/  @!P5 STG.E.U8 desc[UR36][R6.64+0x1], R25 ;  /* 0x000001190600d986 */ /* 0x0003e2000c101124 */
[C---:B------:R-:W-:Y:S02]  /*a660*/  ISETP.LT.OR P5, PT, R0.reuse, 0x9, !P2 ;  /* 0x000000090000780c */ /* 0x040fe400057a1670 */
[----:B------:R-:W-:-:S04]  /*a670*/  ISETP.LT.OR P3, PT, R0, 0xa, !P2 ;  /* 0x0000000a0000780c */ /* 0x000fc80005761670 */
[----:B------:R-:W-:Y:S09]  /*a680*/  @P0 BRA `(.L_x_297) ;  /* 0x00000000000c0947 */ /* 0x000ff20003800000 */
[----:B------:R-:W0:Y:S02]  /*a690*/  LDG.E.U8 R16, desc[UR36][R22.64] ;  /* 0x0000002416107981 */ /* 0x000e24000c1e1100 */
[----:B0-----:R-:W-:-:S05]  /*a6a0*/  PRMT R3, R16, 0x8880, RZ ;  /* 0x0000888010037816 */ /* 0x001fca00000000ff */
[----:B------:R-:W-:-:S07]  /*a6b0*/  IMAD R2, R3, R18, RZ ;  /* 0x0000001203027224 */ /* 0x000fce00078e02ff */
.L_x_297:
[----:B------:R-:W-:Y:S05]  /*a6c0*/  BSYNC B1 ;  /* 0x0000000000017941 */ /* 0x000fea0003800000 */
.L_x_296:
[----:B0-----:R-:W-:Y:S01]  /*a6d0*/  @!P0 IMAD R3, R26, R17, R2 ;  /* 0x000000111a038224 */ /* 0x001fe200078e0202 */
[----:B------:R-:W-:Y:S04]  /*a6e0*/  BSSY B1, `(.L_x_298) ;  /* 0x0000006000017945 */ /* 0x000fe80003800000 */
[----:B------:R0:W-:Y:S01]  /*a6f0*/  @!P0 STG.E.U8 desc[UR36][R8.64], R3 ;  /* 0x0000000308008986 */ /* 0x0001e2000c101124 */
[----:B------:R-:W-:Y:S05]  /*a700*/  @P4 BRA `(.L_x_299) ;  /* 0x00000000000c4947 */ /* 0x000fea0003800000 */
[----:B------:R-:W0:Y:S02]  /*a710*/  LDG.E.U8 R16, desc[UR36][R22.64+0x1] ;  /* 0x0000012416107981 */ /* 0x000e24000c1e1100 */
[----:B0-----:R-:W-:-:S05]  /*a720*/  PRMT R3, R16, 0x8880, RZ ;  /* 0x0000888010037816 */ /* 0x001fca00000000ff */
[----:B------:R-:W-:-:S07]  /*a730*/  IMAD R2, R3, R18, RZ ;  /* 0x0000001203027224 */ /* 0x000fce00078e02ff */
.L_x_299:
[----:B------:R-:W-:Y:S05]  /*a740*/  BSYNC B1 ;  /* 0x0000000000017941 */ /* 0x000fea0003800000 */
.L_x_298:
[----:B------:R-:W-:Y:S01]  /*a750*/  @!P4 IMAD R27, R27, R17, R2 ;  /* 0x000000111b1bc224 */ /* 0x000fe200078e0202 */
[----:B------:R-:W-:Y:S04]  /*a760*/  BSSY B1, `(.L_x_300) ;  /* 0x0000006000017945 */ /* 0x000fe80003800000 */
[----:B------:R2:W-:Y:S01]  /*a770*/  @!P4 STG.E.U8 desc[UR36][R8.64+0x1], R27 ;  /* 0x0000011b0800c986 */ /* 0x0005e2000c101124 */
[----:B------:R-:W-:Y:S05]  /*a780*/  @P5 BRA `(.L_x_301) ;  /* 0x00000000000c5947 */ /* 0x000fea0003800000 */
[----:B------:R-:W0:Y:S02]  /*a790*/  LDG.E.U8 R16, desc[UR36][R4.64+0x8] ;  /* 0x0000082404107981 */ /* 0x000e24000c1e1100 */
[----:B0-----:R-:W-:-:S05]  /*a7a0*/  PRMT R3, R16, 0x8880, RZ ;  /* 0x0000888010037816 */ /* 0x001fca00000000ff */
[----:B------:R-:W-:-:S07]  /*a7b0*/  IMAD R2, R3, R18, RZ ;  /* 0x0000001203027224 */ /* 0x000fce00078e02ff */
.L_x_301:
[----:B------:R-:W-:Y:S05]  /*a7c0*/  BSYNC B1 ;  /* 0x0000000000017941 */ /* 0x000fea0003800000 */
.L_x_300:
[----:B0-----:R-:W-:Y:S01]  /*a7d0*/  @!P5 IMAD R3, R28, R17, R2 ;  /* 0x000000111c03d224 */ /* 0x001fe200078e0202 */
[----:B------:R-:W-:Y:S04]  /*a7e0*/  BSSY B1, `(.L_x_302) ;  /* 0x0000006000017945 */ /* 0x000fe80003800000 */
[----:B------:R0:W-:Y:S01]  /*a7f0*/  @!P5 STG.E.U8 desc[UR36][R6.64+0x8], R3 ;  /* 0x000008030600d986 */ /* 0x0001e2000c101124 */
[----:B------:R-:W-:Y:S05]  /*a800*/  @P3 BRA `(.L_x_303) ;  /* 0x00000000000c3947 */ /* 0x000fea0003800000 */
[----:B------:R-:W0:Y:S02]  /*a810*/  LDG.E.U8 R16, desc[UR36][R4.64+0x9] ;  /* 0x0000092404107981 */ /* 0x000e24000c1e1100 */
[----:B0-----:R-:W-:-:S05]  /*a820*/  PRMT R3, R16, 0x8880, RZ ;  /* 0x0000888010037816 */ /* 0x001fca00000000ff */
[----:B------:R-:W-:-:S07]  /*a830*/  IMAD R2, R3, R18, RZ ;  /* 0x0000001203027224 */ /* 0x000fce00078e02ff */
.L_x_303:
[----:B------:R-:W-:Y:S05]  /*a840*/  BSYNC B1 ;  /* 0x0000000000017941 */ /* 0x000fea0003800000 */
.L_x_302:
[C---:B------:R-:W-:Y:S01]  /*a850*/  ISETP.LT.OR P5, PT, R0.reuse, 0x9, !P1 ;  /* 0x000000090000780c */ /* 0x040fe20004fa1670 */
[----:B------:R-:W-:Y:S01]  /*a860*/  @!P3 IMAD R29, R29, R17, R2 ;  /* 0x000000111d1db224 */ /* 0x000fe200078e0202 */
[----:B------:R-:W-:Y:S01]  /*a870*/  BSSY B1, `(.L_x_304) ;  /* 0x0000009000017945 */ /* 0x000fe20003800000 */
[C---:B------:R-:W-:Y:S02]  /*a880*/  ISETP.LT.OR P4, PT, R0.reuse, 0xa, !P1 ;  /* 0x0000000a0000780c */ /* 0x040fe40004f81670 */
[C---:B------:R-:W-:Y:S01]  /*a890*/  ISETP.LT.OR P0, PT, R0.reuse, 0x12, !P2 ;  /* 0x000000120000780c */ /* 0x040fe20005701670 */
[----:B------:R3:W-:Y:S01]  /*a8a0*/  @!P3 STG.E.U8 desc[UR36][R6.64+0x9], R29 ;  /* 0x0000091d0600b986 */ /* 0x0007e2000c101124 */
[----:B------:R-:W-:-:S06]  /*a8b0*/  ISETP.LT.OR P3, PT, R0, 0x11, !P2 ;  /* 0x000000110000780c */ /* 0x000fcc0005761670 */
[----:B------:R-:W-:Y:S07]  /*a8c0*/  @P5 BRA `(.L_x_305) ;  /* 0x00000000000c5947 */ /* 0x000fee0003800000 */
[----:B------:R-:W0:Y:S02]  /*a8d0*/  LDG.E.U8 R16, desc[UR36][R22.64+0x8] ;  /* 0x0000082416107981 */ /* 0x000e24000c1e1100 */
[----:B0-----:R-:W-:-:S05]  /*a8e0*/  PRMT R3, R16, 0x8880, RZ ;  /* 0x0000888010037816 */ /* 0x001fca00000000ff */
[----:B------:R-:W-:-:S07]  /*a8f0*/  IMAD R2, R3, R18, RZ ;  /* 0x0000001203027224 */ /* 0x000fce00078e02ff */
.L_x_305:
[----:B------:R-:W-:Y:S05]  /*a900*/  BSYNC B1 ;  /* 0x0000000000017941 */ /* 0x000fea0003800000 */
.L_x_304:
[----:B0-----:R-:W-:Y:S01]  /*a910*/  @!P5 IMAD R3, R30, R17, R2 ;  /* 0x000000111e03d224 */ /* 0x001fe200078e0202 */
[----:B------:R-:W-:Y:S04]  /*a920*/  BSSY B1, `(.L_x_306) ;  /* 0x0000006000017945 */ /* 0x000fe80003800000 */
[----:B------:R0:W-:Y:S01]  /*a930*/  @!P5 STG.E.U8 desc[UR36][R8.64+0x8], R3 ;  /* 0x000008030800d986 */ /* 0x0001e2000c101124 */
[----:B------:R-:W-:Y:S05]  /*a940*/  @P4 BRA `(.L_x_307) ;  /* 0x00000000000c4947 */ /* 0x000fea0003800000 */
[----:B------:R-:W0:Y:S02]  /*a950*/  LDG.E.U8 R16, desc[UR36][R22.64+0x9] ;  /* 0x0000092416107981 */ /* 0x000e24000c1e1100 */
[----:B0-----:R-:W-:-:S05]  /*a960*/  PRMT R3, R16, 0x8880, RZ ;  /* 0x0000888010037816 */ /* 0x001fca00000000ff */
[----:B------:R-:W-:-:S07]  /*a970*/  IMAD R2, R3, R18, RZ ;  /* 0x0000001203027224 */ /* 0x000fce00078e02ff */
.L_x_307:
[----:B------:R-:W-:Y:S05]  /*a980*/  BSYNC B1 ;  /* 0x0000000000017941 */ /* 0x000fea0003800000 */
.L_x_306:
[----:B------:R-:W-:Y:S01]  /*a990*/  @!P4 IMAD R31, R31, R17, R2 ;  /* 0x000000111f1fc224 */ /* 0x000fe200078e0202 */
[----:B------:R-:W-:Y:S04]  /*a9a0*/  BSSY B1, `(.L_x_308) ;  /* 0x0000006000017945 */ /* 0x000fe80003800000 */
[----:B------:R4:W-:Y:S01]  /*a9b0*/  @!P4 STG.E.U8 desc[UR36][R8.64+0x9], R31 ;  /* 0x0000091f0800c986 */ /* 0x0009e2000c101124 */
[----:B------:R-:W-:Y:S05]  /*a9c0*/  @P3 BRA `(.L_x_309) ;  /* 0x00000000000c3947 */ /* 0x000fea0003800000 */
[----:B------:R-:W0:Y:S02]  /*a9d0*/  LDG.E.U8 R16, desc[UR36][R4.64+0x10] ;  /* 0x0000102404107981 */ /* 0x000e24000c1e1100 */
[----:B0-----:R-:W-:-:S05]  /*a9e0*/  PRMT R3, R16, 0x8880, RZ ;  /* 0x0000888010037816 */ /* 0x001fca00000000ff */
[----:B------:R-:W-:-:S07]  /*a9f0*/  IMAD R2, R3, R18, RZ ;  /* 0x0000001203027224 */ /* 0x000fce00078e02ff */
.L_x_309:
[----:B------:R-:W-:Y:S05]  /*aa00*/  BSYNC B1 ;  /* 0x0000000000017941 */ /* 0x000fea0003800000 */
.L_x_308:
[----:B0-----:R-:W-:Y:S01]  /*aa10*/  @!P3 IMAD R3, R32, R17, R2 ;  /* 0x000000112003b224 */ /* 0x001fe200078e0202 */
[----:B------:R-:W-:Y:S04]  /*aa20*/  BSSY B1, `(.L_x_310) ;  /* 0x0000006000017945 */ /* 0x000fe80003800000 */
[----:B------:R0:W-:Y:S01]  /*aa30*/  @!P3 STG.E.U8 desc[UR36][R6.64+0x10], R3 ;  /* 0x000010030600b986 */ /* 0x0001e2000c101124 */
[----:B------:R-:W-:Y:S05]  /*aa40*/  @P0 BRA `(.L_x_311) ;  /* 0x00000000000c0947 */ /* 0x000fea0003800000 */
[----:B------:R-:W0:Y:S02]  /*aa50*/  LDG.E.U8 R16, desc[UR36][R4.64+0x11] ;  /* 0x0000112404107981 */ /* 0x000e24000c1e1100 */
[----:B0-----:R-:W-:-:S05]  /*aa60*/  PRMT R3, R16, 0x8880, RZ ;  /* 0x0000888010037816 */ /* 0x001fca00000000ff */
[----:B------:R-:W-:-:S07]  /*aa70*/  IMAD R2, R3, R18, RZ ;  /* 0x0000001203027224 */ /* 0x000fce00078e02ff */
.L_x_311:
[----:B------:R-:W-:Y:S05]  /*aa80*/  BSYNC B1 ;  /* 0x0000000000017941 */ /* 0x000fea0003800000 */
.L_x_310:
        /* <DEDUP_REMOVED lines=11> */
.L_x_313:
[----:B------:R-:W-:Y:S05]  /*ab40*/  BSYNC B1 ;  /* 0x0000000000017941 */ /* 0x000fea0003800000 */
.L_x_312:
[----:B0-----:R-:W-:Y:S01]  /*ab50*/  @!P4 IMAD R3, R34, R17, R2 ;  /* 0x000000112203c224 */ /* 0x001fe200078e0202 */
[----:B------:R-:W-:Y:S04]  /*ab60*/  BSSY B1, `(.L_x_314) ;  /* 0x0000006000017945 */ /* 0x000fe80003800000 */
[----:B------:R0:W-:Y:S01]  /*ab70*/  @!P4 STG.E.U8 desc[UR36][R8.64+0x10], R3 ;  /* 0x000010030800c986 */ /* 0x0001e2000c101124 */
[----:B------:R-:W-:Y:S05]  /*ab80*/  @P3 BRA `(.L_x_315) ;  /* 0x00000000000c3947 */ /* 0x000fea0003800000 */
[----:B------:R-:W0:Y:S02]  /*ab90*/  LDG.E.U8 R16, desc[UR36][R22.64+0x11] ;  /* 0x0000112416107981 */ /* 0x000e24000c1e1100 */
[----:B0-----:R-:W-:-:S05]  /*aba0*/  PRMT R3, R16, 0x8880, RZ ;  /* 0x0000888010037816 */ /* 0x001fca00000000ff */
[----:B------:R-:W-:-:S07]  /*abb0*/  IMAD R2, R3, R18, RZ ;  /* 0x0000001203027224 */ /* 0x000fce00078e02ff */
.L_x_315:
[----:B------:R-:W-:Y:S05]  /*abc0*/  BSYNC B1 ;  /* 0x0000000000017941 */ /* 0x000fea0003800000 */
.L_x_314:
[----:B------:R-:W-:Y:S01]  /*abd0*/  @!P3 IMAD R35, R35, R17, R2 ;  /* 0x000000112323b224 */ /* 0x000fe200078e0202 */
[----:B------:R-:W-:Y:S04]  /*abe0*/  BSSY B1, `(.L_x_316) ;  /* 0x0000006000017945 */ /* 0x000fe80003800000 */
[----:B------:R0:W-:Y:S01]  /*abf0*/  @!P3 STG.E.U8 desc[UR36][R8.64+0x11], R35 ;  /* 0x000011230800b986 */ /* 0x0001e2000c101124 */
[----:B------:R-:W-:Y:S05]  /*ac00*/  @P5 BRA `(.L_x_317) ;  /* 0x00000000000c5947 */ /* 0x000fea0003800000 */
[----:B------:R-:W0:Y:S02]  /*ac10*/  LDG.E.U8 R16, desc[UR36][R4.64+0x18] ;  /* 0x0000182404107981 */ /* 0x000e24000c1e1100 */
[----:B0-----:R-:W-:-:S05]  /*ac20*/  PRMT R3, R16, 0x8880, RZ ;  /* 0x0000888010037816 */ /* 0x001fca00000000ff */
[----:B------:R-:W-:-:S07]  /*ac30*/  IMAD R2, R3, R18, RZ ;  /* 0x0000001203027224 */ /* 0x000fce00078e02ff */
.L_x_317:
[----:B------:R-:W-:Y:S05]  /*ac40*/  BSYNC B1 ;  /* 0x0000000000017941 */ /* 0x000fea0003800000 */
.L_x_316:
[----:B0-----:R-:W-:Y:S01]  /*ac50*/  @!P5 IMAD R3, R36, R17, R2 ;  /* 0x000000112403d224 */ /* 0x001fe200078e0202 */
[----:B------:R-:W-:Y:S04]  /*ac60*/  BSSY B1, `(.L_x_318) ;  /* 0x0000006000017945 */ /* 0x000fe80003800000 */
[----:B------:R0:W-:Y:S01]  /*ac70*/  @!P5 STG.E.U8 desc[UR36][R6.64+0x18], R3 ;  /* 0x000018030600d986 */ /* 0x0001e2000c101124 */
[----:B------:R-:W-:Y:S05]  /*ac80*/  @P0 BRA `(.L_x_319) ;  /* 0x00000000000c0947 */ /* 0x000fea0003800000 */
[----:B------:R-:W0:Y:S02]  /*ac90*/  LDG.E.U8 R16, desc[UR36][R4.64+0x19] ;  /* 0x0000192404107981 */ /* 0x000e24000c1e1100 */
[----:B0-----:R-:W-:-:S05]  /*aca0*/  PRMT R3, R16, 0x8880, RZ ;  /* 0x0000888010037816 */ /* 0x001fca00000000ff */
[----:B------:R-:W-:-:S07]  /*acb0*/  IMAD R2, R3, R18, RZ ;  /* 0x0000001203027224 */ /* 0x000fce00078e02ff */
.L_x_319:
[----:B------:R-:W-:Y:S05]  /*acc0*/  BSYNC B1 ;  /* 0x0000000000017941 */ /* 0x000fea0003800000 */
.L_x_318:
        /* <DEDUP_REMOVED lines=11> */
.L_x_321:
[----:B------:R-:W-:Y:S05]  /*ad80*/  BSYNC B1 ;  /* 0x0000000000017941 */ /* 0x000fea0003800000 */
.L_x_320:
[----:B0-----:R-:W-:Y:S01]  /*ad90*/  @!P4 IMAD R3, R38, R17, R2 ;  /* 0x000000112603c224 */ /* 0x001fe200078e0202 */
[----:B------:R-:W-:Y:S04]  /*ada0*/  BSSY B1, `(.L_x_322) ;  /* 0x0000006000017945 */ /* 0x000fe80003800000 */
[----:B------:R0:W-:Y:S01]  /*adb0*/  @!P4 STG.E.U8 desc[UR36][R8.64+0x18], R3 ;  /* 0x000018030800c986 */ /* 0x0001e2000c101124 */
[----:B------:R-:W-:Y:S05]  /*adc0*/  @P3 BRA `(.L_x_323) ;  /* 0x00000000000c3947 */ /* 0x000fea0003800000 */
[----:B------:R-:W0:Y:S02]  /*add0*/  LDG.E.U8 R16, desc[UR36][R22.64+0x19] ;  /* 0x0000192416107981 */ /* 0x000e24000c1e1100 */
[----:B0-----:R-:W-:-:S05]  /*ade0*/  PRMT R3, R16, 0x8880, RZ ;  /* 0x0000888010037816 */ /* 0x001fca00000000ff */
[----:B------:R-:W-:-:S07]  /*adf0*/  IMAD R2, R3, R18, RZ ;  /* 0x0000001203027224 */ /* 0x000fce00078e02ff */
.L_x_323:
[----:B------:R-:W-:Y:S05]  /*ae00*/  BSYNC B1 ;  /* 0x0000000000017941 */ /* 0x000fea0003800000 */
.L_x_322:
[----:B------:R-:W-:Y:S01]  /*ae10*/  @!P3 IMAD R39, R39, R17, R2 ;  /* 0x000000112727b224 */ /* 0x000fe200078e0202 */
[----:B------:R-:W-:Y:S04]  /*ae20*/  BSSY B1, `(.L_x_324) ;  /* 0x0000006000017945 */ /* 0x000fe80003800000 */
[----:B------:R0:W-:Y:S01]  /*ae30*/  @!P3 STG.E.U8 desc[UR36][R8.64+0x19], R39 ;  /* 0x000019270800b986 */ /* 0x0001e2000c101124 */
[----:B------:R-:W-:Y:S05]  /*ae40*/  @P5 BRA `(.L_x_325) ;  /* 0x00000000000c5947 */ /* 0x000fea0003800000 */
[----:B------:R-:W0:Y:S02]  /*ae50*/  LDG.E.U8 R16, desc[UR36][R4.64+0x20] ;  /* 0x0000202404107981 */ /* 0x000e24000c1e1100 */
[----:B0-----:R-:W-:-:S05]  /*ae60*/  PRMT R3, R16, 0x8880, RZ ;  /* 0x0000888010037816 */ /* 0x001fca00000000ff */
[----:B------:R-:W-:-:S07]  /*ae70*/  IMAD R2, R3, R18, RZ ;  /* 0x0000001203027224 */ /* 0x000fce00078e02ff */
.L_x_325:
[----:B------:R-:W-:Y:S05]  /*ae80*/  BSYNC B1 ;  /* 0x0000000000017941 */ /* 0x000fea0003800000 */
.L_x_324:
[----:B0-----:R-:W-:Y:S01]  /*ae90*/  @!P5 IMAD R3, R40, R17, R2 ;  /* 0x000000112803d224 */ /* 0x001fe200078e0202 */
[----:B------:R-:W-:Y:S04]  /*aea0*/  BSSY B1, `(.L_x_326) ;  /* 0x0000006000017945 */ /* 0x000fe80003800000 */
[----:B------:R0:W-:Y:S01]  /*aeb0*/  @!P5 STG.E.U8 desc[UR36][R6.64+0x20], R3 ;  /* 0x000020030600d986 */ /* 0x0001e2000c101124 */
[----:B------:R-:W-:Y:S05]  /*aec0*/  @P0 BRA `(.L_x_327) ;  /* 0x00000000000c0947 */ /* 0x000fea0003800000 */
[----:B------:R-:W0:Y:S02]  /*aed0*/  LDG.E.U8 R16, desc[UR36][R4.64+0x21] ;  /* 0x0000212404107981 */ /* 0x000e24000c1e1100 */
[----:B0-----:R-:W-:-:S05]  /*aee0*/  PRMT R3, R16, 0x8880, RZ ;  /* 0x0000888010037816 */ /* 0x001fca00000000ff */
[----:B------:R-:W-:-:S07]  /*aef0*/  IMAD R2, R3, R18, RZ ;  /* 0x0000001203027224 */ /* 0x000fce00078e02ff */
.L_x_327:
[----:B------:R-:W-:Y:S05]  /*af00*/  BSYNC B1 ;  /* 0x0000000000017941 */ /* 0x000fea0003800000 */
.L_x_326:
        /* <DEDUP_REMOVED lines=11> */
.L_x_329:
[----:B------:R-:W-:Y:S05]  /*afc0*/  BSYNC B1 ;  /* 0x0000000000017941 */ /* 0x000fea0003800000 */
.L_x_328:
[----:B0-----:R-:W-:Y:S01]  /*afd0*/  @!P4 IMAD R3, R42, R17, R2 ;  /* 0x000000112a03c224 */ /* 0x001fe200078e0202 */
[----:B------:R-:W-:Y:S04]  /*afe0*/  BSSY B1, `(.L_x_330) ;  /* 0x0000006000017945 */ /* 0x000fe80003800000 */
[----:B------:R0:W-:Y:S01]  /*aff0*/  @!P4 STG.E.U8 desc[UR36][R8.64+0x20], R3 ;  /* 0x000020030800c986 */ /* 0x0001e2000c101124 */
[----:B------:R-:W-:Y:S05]  /*b000*/  @P3 BRA `(.L_x_331) ;  /* 0x00000000000c3947 */ /* 0x000fea0003800000 */
[----:B------:R-:W0:Y:S02]  /*b010*/  LDG.E.U8 R16, desc[UR36][R22.64+0x21] ;  /* 0x0000212416107981 */ /* 0x000e24000c1e1100 */
[----:B0-----:R-:W-:-:S05]  /*b020*/  PRMT R3, R16, 0x8880, RZ ;  /* 0x0000888010037816 */ /* 0x001fca00000000ff */
[----:B------:R-:W-:-:S07]  /*b030*/  IMAD R2, R3, R18, RZ ;  /* 0x0000001203027224 */ /* 0x000fce00078e02ff */
.L_x_331:
[----:B------:R-:W-:Y:S05]  /*b040*/  BSYNC B1 ;  /* 0x0000000000017941 */ /* 0x000fea0003800000 */
.L_x_330:
[----:B------:R-:W-:Y:S01]  /*b050*/  @!P3 IMAD R43, R43, R17, R2 ;  /* 0x000000112b2bb224 */ /* 0x000fe200078e0202 */
[----:B------:R-:W-:Y:S04]  /*b060*/  BSSY B1, `(.L_x_332) ;  /* 0x0000006000017945 */ /* 0x000fe80003800000 */
[----:B------:R0:W-:Y:S01]  /*b070*/  @!P3 STG.E.U8 desc[UR36][R8.64+0x21], R43 ;  /* 0x0000212b0800b986 */ /* 0x0001e2000c101124 */
[----:B------:R-:W-:Y:S05]  /*b080*/  @P5 BRA `(.L_x_333) ;  /* 0x00000000000c5947 */ /* 0x000fea0003800000 */
[----:B------:R-:W0:Y:S02]  /*b090*/  LDG.E.U8 R16, desc[UR36][R4.64+0x28] ;  /* 0x0000282404107981 */ /* 0x000e24000c1e1100 */
[----:B0-----:R-:W-:-:S05]  /*b0a0*/  PRMT R3, R16, 0x8880, RZ ;  /* 0x0000888010037816 */ /* 0x001fca00000000ff */
[----:B------:R-:W-:-:S07]  /*b0b0*/  IMAD R2, R3, R18, RZ ;  /* 0x0000001203027224 */ /* 0x000fce00078e02ff */
.L_x_333:
[----:B------:R-:W-:Y:S05]  /*b0c0*/  BSYNC B1 ;  /* 0x0000000000017941 */ /* 0x000fea0003800000 */
.L_x_332:
[----:B0-----:R-:W-:Y:S01]  /*b0d0*/  @!P5 IMAD R3, R44, R17, R2 ;  /* 0x000000112c03d224 */ /* 0x001fe200078e0202 */
[----:B------:R-:W-:Y:S04]  /*b0e0*/  BSSY B1, `(.L_x_334) ;  /* 0x0000006000017945 */ /* 0x000fe80003800000 */
[----:B------:R0:W-:Y:S01]  /*b0f0*/  @!P5 STG.E.U8 desc[UR36][R6.64+0x28], R3 ;  /* 0x000028030600d986 */ /* 0x0001e2000c101124 */
[----:B------:R-:W-:Y:S05]  /*b100*/  @P0 BRA `(.L_x_335) ;  /* 0x00000000000c0947 */ /* 0x000fea0003800000 */
[----:B------:R-:W0:Y:S02]  /*b110*/  LDG.E.U8 R16, desc[UR36][R4.64+0x29] ;  /* 0x0000292404107981 */ /* 0x000e24000c1e1100 */
[----:B0-----:R-:W-:-:S05]  /*b120*/  PRMT R3, R16, 0x8880, RZ ;  /* 0x0000888010037816 */ /* 0x001fca00000000ff */
[----:B------:R-:W-:-:S07]  /*b130*/  IMAD R2, R3, R18, RZ ;  /* 0x0000001203027224 */ /* 0x000fce00078e02ff */
.L_x_335:
[----:B------:R-:W-:Y:S05]  /*b140*/  BSYNC B1 ;  /* 0x0000000000017941 */ /* 0x000fea0003800000 */
.L_x_334:
        /* <DEDUP_REMOVED lines=11> */
.L_x_337:
[----:B------:R-:W-:Y:S05]  /*b200*/  BSYNC B1 ;  /* 0x0000000000017941 */ /* 0x000fea0003800000 */
.L_x_336:
[----:B0-----:R-:W-:Y:S01]  /*b210*/  @!P4 IMAD R3, R46, R17, R2 ;  /* 0x000000112e03c224 */ /* 0x001fe200078e0202 */
[----:B------:R-:W-:Y:S04]  /*b220*/  BSSY B1, `(.L_x_338) ;  /* 0x0000006000017945 */ /* 0x000fe80003800000 */
[----:B------:R0:W-:Y:S01]  /*b230*/  @!P4 STG.E.U8 desc[UR36][R8.64+0x28], R3 ;  /* 0x000028030800c986 */ /* 0x0001e2000c101124 */
[----:B------:R-:W-:Y:S05]  /*b240*/  @P3 BRA `(.L_x_339) ;  /* 0x00000000000c3947 */ /* 0x000fea0003800000 */
[----:B------:R-:W0:Y:S02]  /*b250*/  LDG.E.U8 R16, desc[UR36][R22.64+0x29] ;  /* 0x0000292416107981 */ /* 0x000e24000c1e1100 */
[----:B0-----:R-:W-:-:S05]  /*b260*/  PRMT R3, R16, 0x8880, RZ ;  /* 0x0000888010037816 */ /* 0x001fca00000000ff */
[----:B------:R-:W-:-:S07]  /*b270*/  IMAD R2, R3, R18, RZ ;  /* 0x0000001203027224 */ /* 0x000fce00078e02ff */
.L_x_339:
[----:B------:R-:W-:Y:S05]  /*b280*/  BSYNC B1 ;  /* 0x0000000000017941 */ /* 0x000fea0003800000 */
.L_x_338:
[----:B------:R-:W-:Y:S01]  /*b290*/  @!P3 IMAD R47, R47, R17, R2 ;  /* 0x000000112f2fb224 */ /* 0x000fe200078e0202 */
[----:B------:R-:W-:Y:S04]  /*b2a0*/  BSSY B1, `(.L_x_340) ;  /* 0x0000006000017945 */ /* 0x000fe80003800000 */
[----:B------:R0:W-:Y:S01]  /*b2b0*/  @!P3 STG.E.U8 desc[UR36][R8.64+0x29], R47 ;  /* 0x0000292f0800b986 */ /* 0x0001e2000c101124 */
[----:B------:R-:W-:Y:S05]  /*b2c0*/  @P5 BRA `(.L_x_341) ;  /* 0x00000000000c5947 */ /* 0x000fea0003800000 */
[----:B------:R-:W0:Y:S02]  /*b2d0*/  LDG.E.U8 R16, desc[UR36][R4.64+0x30] ;  /* 0x0000302404107981 */ /* 0x000e24000c1e1100 */
[----:B0-----:R-:W-:-:S05]  /*b2e0*/  PRMT R3, R16, 0x8880, RZ ;  /* 0x0000888010037816 */ /* 0x001fca00000000ff */
[----:B------:R-:W-:-:S07]  /*b2f0*/  IMAD R2, R3, R18, RZ ;  /* 0x0000001203027224 */ /* 0x000fce00078e02ff */
.L_x_341:
[----:B------:R-:W-:Y:S05]  /*b300*/  BSYNC B1 ;  /* 0x0000000000017941 */ /* 0x000fea0003800000 */
.L_x_340:
[----:B0-----:R-:W-:Y:S01]  /*b310*/  @!P5 IMAD R3, R48, R17, R2 ;  /* 0x000000113003d224 */ /* 0x001fe200078e0202 */
[----:B------:R-:W-:Y:S04]  /*b320*/  BSSY B1, `(.L_x_342) ;  /* 0x0000006000017945 */ /* 0x000fe80003800000 */
[----:B------:R0:W-:Y:S01]  /*b330*/  @!P5 STG.E.U8 desc[UR36][R6.64+0x30], R3 ;  /* 0x000030030600d986 */ /* 0x0001e2000c101124 */
[----:B------:R-:W-:Y:S05]  /*b340*/  @P0 BRA `(.L_x_343) ;  /* 0x00000000000c0947 */ /* 0x000fea0003800000 */
[----:B------:R-:W0:Y:S02]  /*b350*/  LDG.E.U8 R16, desc[UR36][R4.64+0x31] ;  /* 0x0000312404107981 */ /* 0x000e24000c1e1100 */
[----:B0-----:R-:W-:-:S05]  /*b360*/  PRMT R3, R16, 0x8880, RZ ;  /* 0x0000888010037816 */ /* 0x001fca00000000ff */
[----:B------:R-:W-:-:S07]  /*b370*/  IMAD R2, R3, R18, RZ ;  /* 0x0000001203027224 */ /* 0x000fce00078e02ff */
.L_x_343:
[----:B------:R-:W-:Y:S05]  /*b380*/  BSYNC B1 ;  /* 0x0000000000017941 */ /* 0x000fea0003800000 */
.L_x_342:
        /* <DEDUP_REMOVED lines=11> */
.L_x_345:
[----:B------:R-:W-:Y:S05]  /*b440*/  BSYNC B1 ;  /* 0x0000000000017941 */ /* 0x000fea0003800000 */
.L_x_344:
[----:B0-----:R-:W-:Y:S01]  /*b450*/  @!P4 IMAD R3, R50, R17, R2 ;  /* 0x000000113203c224 */ /* 0x001fe200078e0202 */
[----:B------:R-:W-:Y:S04]  /*b460*/  BSSY B1, `(.L_x_346) ;  /* 0x0000006000017945 */ /* 0x000fe80003800000 */
[----:B------:R0:W-:Y:S01]  /*b470*/  @!P4 STG.E.U8 desc[UR36][R8.64+0x30], R3 ;  /* 0x000030030800c986 */ /* 0x0001e2000c101124 */
[----:B------:R-:W-:Y:S05]  /*b480*/  @P3 BRA `(.L_x_347) ;  /* 0x00000000000c3947 */ /* 0x000fea0003800000 */
[----:B------:R-:W0:Y:S02]  /*b490*/  LDG.E.U8 R16, desc[UR36][R22.64+0x31] ;  /* 0x0000312416107981 */ /* 0x000e24000c1e1100 */
[----:B0-----:R-:W-:-:S05]  /*b4a0*/  PRMT R3, R16, 0x8880, RZ ;  /* 0x0000888010037816 */ /* 0x001fca00000000ff */
[----:B------:R-:W-:-:S07]  /*b4b0*/  IMAD R2, R3, R18, RZ ;  /* 0x0000001203027224 */ /* 0x000fce00078e02ff */
.L_x_347:
[----:B------:R-:W-:Y:S05]  /*b4c0*/  BSYNC B1 ;  /* 0x0000000000017941 */ /* 0x000fea0003800000 */
.L_x_346:
[----:B------:R-:W-:Y:S01]  /*b4d0*/  @!P3 IMAD R51, R51, R17, R2 ;  /* 0x000000113333b224 */ /* 0x000fe200078e0202 */
[----:B------:R-:W-:Y:S04]  /*b4e0*/  BSSY B1, `(.L_x_348) ;  /* 0x0000006000017945 */ /* 0x000fe80003800000 */
[----:B------:R0:W-:Y:S01]  /*b4f0*/  @!P3 STG.E.U8 desc[UR36][R8.64+0x31], R51 ;  /* 0x000031330800b986 */ /* 0x0001e2000c101124 */
[----:B------:R-:W-:Y:S05]  /*b500*/  @P5 BRA `(.L_x_349) ;  /* 0x00000000000c5947 */ /* 0x000fea0003800000 */
[----:B------:R-:W0:Y:S02]  /*b510*/  LDG.E.U8 R16, desc[UR36][R4.64+0x38] ;  /* 0x0000382404107981 */ /* 0x000e24000c1e1100 */
[----:B0-----:R-:W-:-:S05]  /*b520*/  PRMT R3, R16, 0x8880, RZ ;  /* 0x0000888010037816 */ /* 0x001fca00000000ff */
[----:B------:R-:W-:-:S07]  /*b530*/  IMAD R2, R3, R18, RZ ;  /* 0x0000001203027224 */ /* 0x000fce00078e02ff */
.L_x_349:
[----:B------:R-:W-:Y:S05]  /*b540*/  BSYNC B1 ;  /* 0x0000000000017941 */ /* 0x000fea0003800000 */
.L_x_348:
[----:B0-----:R-:W-:Y:S01]  /*b550*/  @!P5 IMAD R3, R52, R17, R2 ;  /* 0x000000113403d224 */ /* 0x001fe200078e0202 */
[----:B------:R-:W-:Y:S04]  /*b560*/  BSSY B1, `(.L_x_350) ;  /* 0x0000006000017945 */ /* 0x000fe80003800000 */
[----:B------:R0:W-:Y:S01]  /*b570*/  @!P5 STG.E.U8 desc[UR36][R6.64+0x38], R3 ;  /* 0x000038030600d986 */ /* 0x0001e2000c101124 */
[----:B------:R-:W-:Y:S05]  /*b580*/  @P0 BRA `(.L_x_351) ;  /* 0x00000000000c0947 */ /* 0x000fea0003800000 */
[----:B------:R-:W0:Y:S02]  /*b590*/  LDG.E.U8 R16, desc[UR36][R4.64+0x39] ;  /* 0x0000392404107981 */ /* 0x000e24000c1e1100 */
[----:B0-----:R-:W-:-:S05]  /*b5a0*/  PRMT R3, R16, 0x8880, RZ ;  /* 0x0000888010037816 */ /* 0x001fca00000000ff */
[----:B------:R-:W-:-:S07]  /*b5b0*/  IMAD R2, R3, R18, RZ ;  /* 0x0000001203027224 */ /* 0x000fce00078e02ff */
.L_x_351:
[----:B------:R-:W-:Y:S05]  /*b5c0*/  BSYNC B1 ;  /* 0x0000000000017941 */ /* 0x000fea0003800000 */
.L_x_350:
        /* <DEDUP_REMOVED lines=11> */
.L_x_353:
[----:B------:R-:W-:Y:S05]  /*b680*/  BSYNC B1 ;  /* 0x0000000000017941 */ /* 0x000fea0003800000 */
.L_x_352:
[----:B0-----:R-:W-:Y:S01]  /*b690*/  @!P4 IMAD R3, R54, R17, R2 ;  /* 0x000000113603c224 */ /* 0x001fe200078e0202 */
[----:B------:R-:W-:Y:S04]  /*b6a0*/  BSSY B1, `(.L_x_354) ;  /* 0x0000006000017945 */ /* 0x000fe80003800000 */
[----:B------:R0:W-:Y:S01]  /*b6b0*/  @!P4 STG.E.U8 desc[UR36][R8.64+0x38], R3 ;  /* 0x000038030800c986 */ /* 0x0001e2000c101124 */
[----:B------:R-:W-:Y:S05]  /*b6c0*/  @P3 BRA `(.L_x_355) ;  /* 0x00000000000c3947 */ /* 0x000fea0003800000 */
[----:B------:R-:W0:Y:S02]  /*b6d0*/  LDG.E.U8 R16, desc[UR36][R22.64+0x39] ;  /* 0x0000392416107981 */ /* 0x000e24000c1e1100 */
[----:B0-----:R-:W-:-:S05]  /*b6e0*/  PRMT R3, R16, 0x8880, RZ ;  /* 0x0000888010037816 */ /* 0x001fca00000000ff */
[----:B------:R-:W-:-:S07]  /*b6f0*/  IMAD R2, R3, R18, RZ ;  /* 0x0000001203027224 */ /* 0x000fce00078e02ff */
.L_x_355:
[----:B------:R-:W-:Y:S05]  /*b700*/  BSYNC B1 ;  /* 0x0000000000017941 */ /* 0x000fea0003800000 */
.L_x_354:
[----:B------:R-:W-:Y:S01]  /*b710*/  @!P3 IMAD R55, R55, R17, R2 ;  /* 0x000000113737b224 */ /* 0x000fe200078e0202 */
[----:B------:R-:W-:Y:S04]  /*b720*/  BSSY B1, `(.L_x_356) ;  /* 0x0000006000017945 */ /* 0x000fe80003800000 */
[----:B------:R0:W-:Y:S01]  /*b730*/  @!P3 STG.E.U8 desc[UR36][R8.64+0x39], R55 ;  /* 0x000039370800b986 */ /* 0x0001e2000c101124 */
[----:B------:R-:W-:Y:S05]  /*b740*/  @P5 BRA `(.L_x_357) ;  /* 0x00000000000c5947 */ /* 0x000fea0003800000 */
[----:B------:R-:W0:Y:S02]  /*b750*/  LDG.E.U8 R16, desc[UR36][R4.64+0x40] ;  /* 0x0000402404107981 */ /* 0x000e24000c1e1100 */
[----:B0-----:R-:W-:-:S05]  /*b760*/  PRMT R3, R16, 0x8880, RZ ;  /* 0x0000888010037816 */ /* 0x001fca00000000ff */
[----:B------:R-:W-:-:S07]  /*b770*/  IMAD R2, R3, R18, RZ ;  /* 0x0000001203027224 */ /* 0x000fce00078e02ff */
.L_x_357:
[----:B------:R-:W-:Y:S05]  /*b780*/  BSYNC B1 ;  /* 0x0000000000017941 */ /* 0x000fea0003800000 */
.L_x_356:
[----:B0-----:R-:W-:Y:S01]  /*b790*/  @!P5 IMAD R3, R56, R17, R2 ;  /* 0x000000113803d224 */ /* 0x001fe200078e0202 */
[----:B------:R-:W-:Y:S04]  /*b7a0*/  BSSY B1, `(.L_x_358) ;  /* 0x0000006000017945 */ /* 0x000fe80003800000 */
[----:B------:R0:W-:Y:S01]  /*b7b0*/  @!P5 STG.E.U8 desc[UR36][R6.64+0x40], R3 ;  /* 0x000040030600d986 */ /* 0x0001e2000c101124 */
[----:B------:R-:W-:Y:S05]  /*b7c0*/  @P0 BRA `(.L_x_359) ;  /* 0x00000000000c0947 */ /* 0x000fea0003800000 */
[----:B------:R-:W0:Y:S02]  /*b7d0*/  LDG.E.U8 R16, desc[UR36][R4.64+0x41] ;  /* 0x0000412404107981 */ /* 0x000e24000c1e1100 */
[----:B0-----:R-:W-:-:S05]  /*b7e0*/  PRMT R3, R16, 0x8880, RZ ;  /* 0x0000888010037816 */ /* 0x001fca00000000ff */
[----:B------:R-:W-:-:S07]  /*b7f0*/  IMAD R2, R3, R18, RZ ;  /* 0x0000001203027224 */ /* 0x000fce00078e02ff */
.L_x_359:
[----:B------:R-:W-:Y:S05]  /*b800*/  BSYNC B1 ;  /* 0x0000000000017941 */ /* 0x000fea0003800000 */
.L_x_358:
        /* <DEDUP_REMOVED lines=11> */
.L_x_361:
[----:B------:R-:W-:Y:S05]  /*b8c0*/  BSYNC B1 ;  /* 0x0000000000017941 */ /* 0x000fea0003800000 */
.L_x_360:
[----:B0-----:R-:W-:Y:S01]  /*b8d0*/  @!P4 IMAD R3, R58, R17, R2 ;  /* 0x000000113a03c224 */ /* 0x001fe200078e0202 */
[----:B------:R-:W-:Y:S04]  /*b8e0*/  BSSY B1, `(.L_x_362) ;  /* 0x0000006000017945 */ /* 0x000fe80003800000 */
[----:B------:R0:W-:Y:S01]  /*b8f0*/  @!P4 STG.E.U8 desc[UR36][R8.64+0x40], R3 ;  /* 0x000040030800c986 */ /* 0x0001e2000c101124 */
[----:B------:R-:W-:Y:S05]  /*b900*/  @P3 BRA `(.L_x_363) ;  /* 0x00000000000c3947 */ /* 0x000fea0003800000 */
[----:B------:R-:W0:Y:S02]  /*b910*/  LDG.E.U8 R16, desc[UR36][R22.64+0x41] ;  /* 0x0000412416107981 */ /* 0x000e24000c1e1100 */
[----:B0-----:R-:W-:-:S05]  /*b920*/  PRMT R3, R16, 0x8880, RZ ;  /* 0x0000888010037816 */ /* 0x001fca00000000ff */
[----:B------:R-:W-:-:S07]  /*b930*/  IMAD R2, R3, R18, RZ ;  /* 0x0000001203027224 */ /* 0x000fce00078e02ff */
.L_x_363:
[----:B------:R-:W-:Y:S05]  /*b940*/  BSYNC B1 ;  /* 0x0000000000017941 */ /* 0x000fea0003800000 */
.L_x_362:
[----:B------:R-:W-:Y:S01]  /*b950*/  @!P3 IMAD R59, R59, R17, R2 ;  /* 0x000000113b3bb224 */ /* 0x000fe200078e0202 */
[----:B------:R-:W-:Y:S04]  /*b960*/  BSSY B1, `(.L_x_364) ;  /* 0x0000006000017945 */ /* 0x000fe80003800000 */
[----:B------:R0:W-:Y:S01]  /*b970*/  @!P3 STG.E.U8 desc[UR36][R8.64+0x41], R59 ;  /* 0x0000413b0800b986 */ /* 0x0001e2000c101124 */
[----:B------:R-:W-:Y:S05]  /*b980*/  @P5 BRA `(.L_x_365) ;  /* 0x00000000000c5947 */ /* 0x000fea0003800000 */
[----:B------:R-:W0:Y:S02]  /*b990*/  LDG.E.U8 R16, desc[UR36][R4.64+0x48] ;  /* 0x0000482404107981 */ /* 0x000e24000c1e1100 */
[----:B0-----:R-:W-:-:S05]  /*b9a0*/  PRMT R3, R16, 0x8880, RZ ;  /* 0x0000888010037816 */ /* 0x001fca00000000ff */
[----:B------:R-:W-:-:S07]  /*b9b0*/  IMAD R2, R3, R18, RZ ;  /* 0x0000001203027224 */ /* 0x000fce00078e02ff */
.L_x_365:
[----:B------:R-:W-:Y:S05]  /*b9c0*/  BSYNC B1 ;  /* 0x0000000000017941 */ /* 0x000fea0003800000 */
.L_x_364:
[----:B0-----:R-:W-:Y:S01]  /*b9d0*/  @!P5 IMAD R3, R60, R17, R2 ;  /* 0x000000113c03d224 */ /* 0x001fe200078e0202 */
[----:B------:R-:W-:Y:S04]  /*b9e0*/  BSSY B1, `(.L_x_366) ;  /* 0x0000006000017945 */ /* 0x000fe80003800000 */
[----:B------:R0:W-:Y:S01]  /*b9f0*/  @!P5 STG.E.U8 desc[UR36][R6.64+0x48], R3 ;  /* 0x000048030600d986 */ /* 0x0001e2000c101124 */
[----:B------:R-:W-:Y:S05]  /*ba00*/  @P0 BRA `(.L_x_367) ;  /* 0x00000000000c0947 */ /* 0x000fea0003800000 */
[----:B------:R-:W0:Y:S02]  /*ba10*/  LDG.E.U8 R16, desc[UR36][R4.64+0x49] ;  /* 0x0000492404107981 */ /* 0x000e24000c1e1100 */
[----:B0-----:R-:W-:-:S05]  /*ba20*/  PRMT R3, R16, 0x8880, RZ ;  /* 0x0000888010037816 */ /* 0x001fca00000000ff */
[----:B------:R-:W-:-:S07]  /*ba30*/  IMAD R2, R3, R18, RZ ;  /* 0x0000001203027224 */ /* 0x000fce00078e02ff */
.L_x_367:
[----:B------:R-:W-:Y:S05]  /*ba40*/  BSYNC B1 ;  /* 0x0000000000017941 */ /* 0x000fea0003800000 */
.L_x_366:
        /* <DEDUP_REMOVED lines=11> */
.L_x_369:
[----:B------:R-:W-:Y:S05]  /*bb00*/  BSYNC B1 ;  /* 0x0000000000017941 */ /* 0x000fea0003800000 */
.L_x_368:
[----:B0-----:R-:W-:Y:S01]  /*bb10*/  @!P4 IMAD R3, R62, R17, R2 ;  /* 0x000000113e03c224 */ /* 0x001fe200078e0202 */
[----:B------:R-:W-:Y:S04]  /*bb20*/  BSSY B1, `(.L_x_370) ;  /* 0x0000006000017945 */ /* 0x000fe80003800000 */
[----:B------:R0:W-:Y:S01]  /*bb30*/  @!P4 STG.E.U8 desc[UR36][R8.64+0x48], R3 ;  /* 0x000048030800c986 */ /* 0x0001e2000c101124 */
[----:B------:R-:W-:Y:S05]  /*bb40*/  @P3 BRA `(.L_x_371) ;  /* 0x00000000000c3947 */ /* 0x000fea0003800000 */
[----:B------:R-:W0:Y:S02]  /*bb50*/  LDG.E.U8 R16, desc[UR36][R22.64+0x49] ;  /* 0x0000492416107981 */ /* 0x000e24000c1e1100 */
[----:B0-----:R-:W-:-:S05]  /*bb60*/  PRMT R3, R16, 0x8880, RZ ;  /* 0x0000888010037816 */ /* 0x001fca00000000ff */
[----:B------:R-:W-:-:S07]  /*bb70*/  IMAD R2, R3, R18, RZ ;  /* 0x0000001203027224 */ /* 0x000fce00078e02ff */
.L_x_371:
[----:B------:R-:W-:Y:S05]  /*bb80*/  BSYNC B1 ;  /* 0x0000000000017941 */ /* 0x000fea0003800000 */
.L_x_370:
[----:B------:R-:W-:Y:S01]  /*bb90*/  @!P3 IMAD R63, R63, R17, R2 ;  /* 0x000000113f3fb224 */ /* 0x000fe200078e0202 */
[----:B------:R-:W-:Y:S04]  /*bba0*/  BSSY B1, `(.L_x_372) ;  /* 0x0000006000017945 */ /* 0x000fe80003800000 */
[----:B------:R0:W-:Y:S01]  /*bbb0*/  @!P3 STG.E.U8 desc[UR36][R8.64+0x49], R63 ;  /* 0x0000493f0800b986 */ /* 0x0001e2000c101124 */
[----:B------:R-:W-:Y:S05]  /*bbc0*/  @P5 BRA `(.L_x_373) ;  /* 0x00000000000c5947 */ /* 0x000fea0003800000 */
[----:B------:R-:W0:Y:S02]  /*bbd0*/  LDG.E.U8 R16, desc[UR36][R4.64+0x50] ;  /* 0x0000502404107981 */ /* 0x000e24000c1e1100 */
[----:B0-----:R-:W-:-:S05]  /*bbe0*/  PRMT R3, R16, 0x8880, RZ ;  /* 0x0000888010037816 */ /* 0x001fca00000000ff */
[----:B------:R-:W-:-:S07]  /*bbf0*/  IMAD R2, R3, R18, RZ ;  /* 0x0000001203027224 */ /* 0x000fce00078e02ff */
.L_x_373:
[----:B------:R-:W-:Y:S05]  /*bc00*/  BSYNC B1 ;  /* 0x0000000000017941 */ /* 0x000fea0003800000 */
.L_x_372:
[----:B0-----:R-:W-:Y:S01]  /*bc10*/  @!P5 IMAD R3, R64, R17, R2 ;  /* 0x000000114003d224 */ /* 0x001fe200078e0202 */
[----:B------:R-:W-:Y:S04]  /*bc20*/  BSSY B1, `(.L_x_374) ;  /* 0x0000006000017945 */ /* 0x000fe80003800000 */
[----:B------:R0:W-:Y:S01]  /*bc30*/  @!P5 STG.E.U8 desc[UR36][R6.64+0x50], R3 ;  /* 0x000050030600d986 */ /* 0x0001e2000c101124 */
[----:B------:R-:W-:Y:S05]  /*bc40*/  @P0 BRA `(.L_x_375) ;  /* 0x00000000000c0947 */ /* 0x000fea0003800000 */
[----:B------:R-:W0:Y:S02]  /*bc50*/  LDG.E.U8 R16, desc[UR36][R4.64+0x51] ;  /* 0x0000512404107981 */ /* 0x000e24000c1e1100 */
[----:B0-----:R-:W-:-:S05]  /*bc60*/  PRMT R3, R16, 0x8880, RZ ;  /* 0x0000888010037816 */ /* 0x001fca00000000ff */
[----:B------:R-:W-:-:S07]  /*bc70*/  IMAD R2, R3, R18, RZ ;  /* 0x0000001203027224 */ /* 0x000fce00078e02ff */
.L_x_375:
[----:B------:R-:W-:Y:S05]  /*bc80*/  BSYNC B1 ;  /* 0x0000000000017941 */ /* 0x000fea0003800000 */
.L_x_374:
        /* <DEDUP_REMOVED lines=11> */
.L_x_377:
[----:B------:R-:W-:Y:S05]  /*bd40*/  BSYNC B1 ;  /* 0x0000000000017941 */ /* 0x000fea0003800000 */
.L_x_376:
[----:B0-----:R-:W-:Y:S01]  /*bd50*/  @!P4 IMAD R3, R66, R17, R2 ;  /* 0x000000114203c224 */ /* 0x001fe200078e0202 */
[----:B------:R-:W-:Y:S04]  /*bd60*/  BSSY B1, `(.L_x_378) ;  /* 0x0000006000017945 */ /* 0x000fe80003800000 */
[----:B------:R0:W-:Y:S01]  /*bd70*/  @!P4 STG.E.U8 desc[UR36][R8.64+0x50], R3 ;  /* 0x000050030800c986 */ /* 0x0001e2000c101124 */
[----:B------:R-:W-:Y:S05]  /*bd80*/  @P3 BRA `(.L_x_379) ;  /* 0x00000000000c3947 */ /* 0x000fea0003800000 */
[----:B------:R-:W0:Y:S02]  /*bd90*/  LDG.E.U8 R16, desc[UR36][R22.64+0x51] ;  /* 0x0000512416107981 */ /* 0x000e24000c1e1100 */
[----:B0-----:R-:W-:-:S05]  /*bda0*/  PRMT R3, R16, 0x8880, RZ ;  /* 0x0000888010037816 */ /* 0x001fca00000000ff */
[----:B------:R-:W-:-:S07]  /*bdb0*/  IMAD R2, R3, R18, RZ ;  /* 0x0000001203027224 */ /* 0x000fce00078e02ff */
.L_x_379:
[----:B------:R-:W-:Y:S05]  /*bdc0*/  BSYNC B1 ;  /* 0x0000000000017941 */ /* 0x000fea0003800000 */
.L_x_378:
[----:B------:R-:W-:Y:S01]  /*bdd0*/  @!P3 IMAD R67, R67, R17, R2 ;  /* 0x000000114343b224 */ /* 0x000fe200078e0202 */
[----:B------:R-:W-:Y:S04]  /*bde0*/  BSSY B1, `(.L_x_380) ;  /* 0x0000006000017945 */ /* 0x000fe80003800000 */
[----:B------:R0:W-:Y:S01]  /*bdf0*/  @!P3 STG.E.U8 desc[UR36][R8.64+0x51], R67 ;  /* 0x000051430800b986 */ /* 0x0001e2000c101124 */
[----:B------:R-:W-:Y:S05]  /*be00*/  @P5 BRA `(.L_x_381) ;  /* 0x00000000000c5947 */ /* 0x000fea0003800000 */
[----:B------:R-:W0:Y:S02]  /*be10*/  LDG.E.U8 R16, desc[UR36][R4.64+0x58] ;  /* 0x0000582404107981 */ /* 0x000e24000c1e1100 */
[----:B0-----:R-:W-:-:S05]  /*be20*/  PRMT R3, R16, 0x8880, RZ ;  /* 0x0000888010037816 */ /* 0x001fca00000000ff */
[----:B------:R-:W-:-:S07]  /*be30*/  IMAD R2, R3, R18, RZ ;  /* 0x0000001203027224 */ /* 0x000fce00078e02ff */
.L_x_381:
[----:B------:R-:W-:Y:S05]  /*be40*/  BSYNC B1 ;  /* 0x0000000000017941 */ /* 0x000fea0003800000 */
.L_x_380:
[----:B0-----:R-:W-:Y:S01]  /*be50*/  @!P5 IMAD R3, R68, R17, R2 ;  /* 0x000000114403d224 */ /* 0x001fe200078e0202 */
[----:B------:R-:W-:Y:S04]  /*be60*/  BSSY B1, `(.L_x_382) ;  /* 0x0000006000017945 */ /* 0x000fe80003800000 */
[----:B------:R0:W-:Y:S01]  /*be70*/  @!P5 STG.E.U8 desc[UR36][R6.64+0x58], R3 ;  /* 0x000058030600d986 */ /* 0x0001e2000c101124 */
[----:B------:R-:W-:Y:S05]  /*be80*/  @P0 BRA `(.L_x_383) ;  /* 0x00000000000c0947 */ /* 0x000fea0003800000 */
[----:B------:R-:W0:Y:S02]  /*be90*/  LDG.E.U8 R16, desc[UR36][R4.64+0x59] ;  /* 0x0000592404107981 */ /* 0x000e24000c1e1100 */
[----:B0-----:R-:W-:-:S05]  /*bea0*/  PRMT R3, R16, 0x8880, RZ ;  /* 0x0000888010037816 */ /* 0x001fca00000000ff */
[----:B------:R-:W-:-:S07]  /*beb0*/  IMAD R2, R3, R18, RZ ;  /* 0x0000001203027224 */ /* 0x000fce00078e02ff */
.L_x_383:
[----:B------:R-:W-:Y:S05]  /*bec0*/  BSYNC B1 ;  /* 0x0000000000017941 */ /* 0x000fea0003800000 */
.L_x_382:
        /* <DEDUP_REMOVED lines=11> */
.L_x_385:
[----:B------:R-:W-:Y:S05]  /*bf80*/  BSYNC B1 ;  /* 0x0000000000017941 */ /* 0x000fea0003800000 */
.L_x_384:
[----:B0-----:R-:W-:Y:S01]  /*bf90*/  @!P4 IMAD R3, R70, R17, R2 ;  /* 0x000000114603c224 */ /* 0x001fe200078e0202 */
[----:B------:R-:W-:Y:S04]  /*bfa0*/  BSSY B1, `(.L_x_386) ;  /* 0x0000006000017945 */ /* 0x000fe80003800000 */
[----:B------:R0:W-:Y:S01]  /*bfb0*/  @!P4 STG.E.U8 desc[UR36][R8.64+0x58], R3 ;  /* 0x000058030800c986 */ /* 0x0001e2000c101124 */
[----:B------:R-:W-:Y:S05]  /*bfc0*/  @P3 BRA `(.L_x_387) ;  /* 0x00000000000c3947 */ /* 0x000fea0003800000 */
[----:B------:R-:W0:Y:S02]  /*bfd0*/  LDG.E.U8 R16, desc[UR36][R22.64+0x59] ;  /* 0x0000592416107981 */ /* 0x000e24000c1e1100 */
[----:B0-----:R-:W-:-:S05]  /*bfe0*/  PRMT R3, R16, 0x8880, RZ ;  /* 0x0000888010037816 */ /* 0x001fca00000000ff */
[----:B------:R-:W-:-:S07]  /*bff0*/  IMAD R2, R3, R18, RZ ;  /* 0x0000001203027224 */ /* 0x000fce00078e02ff */
.L_x_387:
[----:B------:R-:W-:Y:S05]  /*c000*/  BSYNC B1 ;  /* 0x0000000000017941 */ /* 0x000fea0003800000 */
.L_x_386:
[----:B------:R-:W-:Y:S01]  /*c010*/  @!P3 IMAD R71, R71, R17, R2 ;  /* 0x000000114747b224 */ /* 0x000fe200078e0202 */
[----:B------:R-:W-:Y:S04]  /*c020*/  BSSY B1, `(.L_x_388) ;  /* 0x0000006000017945 */ /* 0x000fe80003800000 */
[----:B------:R0:W-:Y:S01]  /*c030*/  @!P3 STG.E.U8 desc[UR36][R8.64+0x59], R71 ;  /* 0x000059470800b986 */ /* 0x0001e2000c101124 */
[----:B------:R-:W-:Y:S05]  /*c040*/  @P5 BRA `(.L_x_389) ;  /* 0x00000000000c5947 */ /* 0x000fea0003800000 */
[----:B------:R-:W0:Y:S02]  /*c050*/  LDG.E.U8 R16, desc[UR36][R4.64+0x60] ;  /* 0x0000602404107981 */ /* 0x000e24000c1e1100 */
[----:B0-----:R-:W-:-:S05]  /*c060*/  PRMT R3, R16, 0x8880, RZ ;  /* 0x0000888010037816 */ /* 0x001fca00000000ff */
[----:B------:R-:W-:-:S07]  /*c070*/  IMAD R2, R3, R18, RZ ;  /* 0x0000001203027224 */ /* 0x000fce00078e02ff */
.L_x_389:
[----:B------:R-:W-:Y:S05]  /*c080*/  BSYNC B1 ;  /* 0x0000000000017941 */ /* 0x000fea0003800000 */
.L_x_388:
[----:B0-----:R-:W-:Y:S01]  /*c090*/  @!P5 IMAD R3, R72, R17, R2 ;  /* 0x000000114803d224 */ /* 0x001fe200078e0202 */
[----:B------:R-:W-:Y:S04]  /*c0a0*/  BSSY B1, `(.L_x_390) ;  /* 0x0000006000017945 */ /* 0x000fe80003800000 */
[----:B------:R0:W-:Y:S01]  /*c0b0*/  @!P5 STG.E.U8 desc[UR36][R6.64+0x60], R3 ;  /* 0x000060030600d986 */ /* 0x0001e2000c101124 */
[----:B------:R-:W-:Y:S05]  /*c0c0*/  @P0 BRA `(.L_x_391) ;  /* 0x00000000000c0947 */ /* 0x000fea0003800000 */
[----:B------:R-:W0:Y:S02]  /*c0d0*/  LDG.E.U8 R16, desc[UR36][R4.64+0x61] ;  /* 0x0000612404107981 */ /* 0x000e24000c1e1100 */
[----:B0-----:R-:W-:-:S05]  /*c0e0*/  PRMT R3, R16, 0x8880, RZ ;  /* 0x0000888010037816 */ /* 0x001fca00000000ff */
[----:B------:R-:W-:-:S07]  /*c0f0*/  IMAD R2, R3, R18, RZ ;  /* 0x0000001203027224 */ /* 0x000fce00078e02ff */
.L_x_391:
[----:B------:R-:W-:Y:S05]  /*c100*/  BSYNC B1 ;  /* 0x0000000000017941 */ /* 0x000fea0003800000 */
.L_x_390:
        /* <DEDUP_REMOVED lines=11> */
.L_x_393:
[----:B------:R-:W-:Y:S05]  /*c1c0*/  BSYNC B1 ;  /* 0x0000000000017941 */ /* 0x000fea0003800000 */
.L_x_392:
[----:B0-----:R-:W-:Y:S01]  /*c1d0*/  @!P4 IMAD R3, R74, R17, R2 ;  /* 0x000000114a03c224 */ /* 0x001fe200078e0202 */
[----:B------:R-:W-:Y:S04]  /*c1e0*/  BSSY B1, `(.L_x_394) ;  /* 0x0000006000017945 */ /* 0x000fe80003800000 */
[----:B------:R0:W-:Y:S01]  /*c1f0*/  @!P4 STG.E.U8 desc[UR36][R8.64+0x60], R3 ;  /* 0x000060030800c986 */ /* 0x0001e2000c101124 */
[----:B------:R-:W-:Y:S05]  /*c200*/  @P3 BRA `(.L_x_395) ;  /* 0x00000000000c3947 */ /* 0x000fea0003800000 */
[----:B------:R-:W0:Y:S02]  /*c210*/  LDG.E.U8 R16, desc[UR36][R22.64+0x61] ;  /* 0x0000612416107981 */ /* 0x000e24000c1e1100 */
[----:B0-----:R-:W-:-:S05]  /*c220*/  PRMT R3, R16, 0x8880, RZ ;  /* 0x0000888010037816 */ /* 0x001fca00000000ff */
[----:B------:R-:W-:-:S07]  /*c230*/  IMAD R2, R3, R18, RZ ;  /* 0x0000001203027224 */ /* 0x000fce00078e02ff */
.L_x_395:
[----:B------:R-:W-:Y:S05]  /*c240*/  BSYNC B1 ;  /* 0x0000000000017941 */ /* 0x000fea0003800000 */
.L_x_394:
[----:B------:R-:W-:Y:S01]  /*c250*/  @!P3 IMAD R75, R75, R17, R2 ;  /* 0x000000114b4bb224 */ /* 0x000fe200078e0202 */
[----:B------:R-:W-:Y:S04]  /*c260*/  BSSY B1, `(.L_x_396) ;  /* 0x0000006000017945 */ /* 0x000fe80003800000 */
[----:B------:R0:W-:Y:S01]  /*c270*/  @!P3 STG.E.U8 desc[UR36][R8.64+0x61], R75 ;  /* 0x0000614b0800b986 */ /* 0x0001e2000c101124 */
[----:B------:R-:W-:Y:S05]  /*c280*/  @P5 BRA `(.L_x_397) ;  /* 0x00000000000c5947 */ /* 0x000fea0003800000 */
[----:B------:R-:W0:Y:S02]  /*c290*/  LDG.E.U8 R16, desc[UR36][R4.64+0x68] ;  /* 0x0000682404107981 */ /* 0x000e24000c1e1100 */
[----:B0-----:R-:W-:-:S05]  /*c2a0*/  PRMT R3, R16, 0x8880, RZ ;  /* 0x0000888010037816 */ /* 0x001fca00000000ff */
[----:B------:R-:W-:-:S07]  /*c2b0*/  IMAD R2, R3, R18, RZ ;  /* 0x0000001203027224 */ /* 0x000fce00078e02ff */
.L_x_397:
[----:B------:R-:W-:Y:S05]  /*c2c0*/  BSYNC B1 ;  /* 0x0000000000017941 */ /* 0x000fea0003800000 */
.L_x_396:
[----:B0-----:R-:W-:Y:S01]  /*c2d0*/  @!P5 IMAD R3, R76, R17, R2 ;  /* 0x000000114c03d224 */ /* 0x001fe200078e0202 */
[----:B------:R-:W-:Y:S04]  /*c2e0*/  BSSY B1, `(.L_x_398) ;  /* 0x0000006000017945 */ /* 0x000fe80003800000 */
[----:B------:R0:W-:Y:S01]  /*c2f0*/  @!P5 STG.E.U8 desc[UR36][R6.64+0x68], R3 ;  /* 0x000068030600d986 */ /* 0x0001e2000c101124 */
[----:B------:R-:W-:Y:S05]  /*c300*/  @P0 BRA `(.L_x_399) ;  /* 0x00000000000c0947 */ /* 0x000fea0003800000 */
[----:B------:R-:W0:Y:S02]  /*c310*/  LDG.E.U8 R16, desc[UR36][R4.64+0x69] ;  /* 0x0000692404107981 */ /* 0x000e24000c1e1100 */
[----:B0-----:R-:W-:-:S05]  /*c320*/  PRMT R3, R16, 0x8880, RZ ;  /* 0x0000888010037816 */ /* 0x001fca00000000ff */
[----:B------:R-:W-:-:S07]  /*c330*/  IMAD R2, R3, R18, RZ ;  /* 0x0000001203027224 */ /* 0x000fce00078e02ff */
.L_x_399:
[----:B------:R-:W-:Y:S05]  /*c340*/  BSYNC B1 ;  /* 0x0000000000017941 */ /* 0x000fea0003800000 */
.L_x_398:
        /* <DEDUP_REMOVED lines=11> */
.L_x_401:
[----:B------:R-:W-:Y:S05]  /*c400*/  BSYNC B1 ;  /* 0x0000000000017941 */ /* 0x000fea0003800000 */
.L_x_400:
[----:B0-----:R-:W-:Y:S01]  /*c410*/  @!P4 IMAD R3, R78, R17, R2 ;  /* 0x000000114e03c224 */ /* 0x001fe200078e0202 */
[----:B------:R-:W-:Y:S04]  /*c420*/  BSSY B1, `(.L_x_402) ;  /* 0x0000006000017945 */ /* 0x000fe80003800000 */
[----:B------:R0:W-:Y:S01]  /*c430*/  @!P4 STG.E.U8 desc[UR36][R8.64+0x68], R3 ;  /* 0x000068030800c986 */ /* 0x0001e2000c101124 */
[----:B------:R-:W-:Y:S05]  /*c440*/  @P3 BRA `(.L_x_403) ;  /* 0x00000000000c3947 */ /* 0x000fea0003800000 */
[----:B------:R-:W0:Y:S02]  /*c450*/  LDG.E.U8 R16, desc[UR36][R22.64+0x69] ;  /* 0x0000692416107981 */ /* 0x000e24000c1e1100 */
[----:B0-----:R-:W-:-:S05]  /*c460*/  PRMT R3, R16, 0x8880, RZ ;  /* 0x0000888010037816 */ /* 0x001fca00000000ff */
[----:B------:R-:W-:-:S07]  /*c470*/  IMAD R2, R3, R18, RZ ;  /* 0x0000001203027224 */ /* 0x000fce00078e02ff */
.L_x_403:
[----:B------:R-:W-:Y:S05]  /*c480*/  BSYNC B1 ;  /* 0x0000000000017941 */ /* 0x000fea0003800000 */
.L_x_402:
[----:B------:R-:W-:Y:S01]  /*c490*/  @!P3 IMAD R79, R79, R17, R2 ;  /* 0x000000114f4fb224 */ /* 0x000fe200078e0202 */
[----:B------:R-:W-:Y:S04]  /*c4a0*/  BSSY B1, `(.L_x_404) ;  /* 0x0000006000017945 */ /* 0x000fe80003800000 */
[----:B------:R0:W-:Y:S01]  /*c4b0*/  @!P3 STG.E.U8 desc[UR36][R8.64+0x69], R79 ;  /* 0x0000694f0800b986 */ /* 0x0001e2000c101124 */
[----:B------:R-:W-:Y:S05]  /*c4c0*/  @P5 BRA `(.L_x_405) ;  /* 0x00000000000c5947 */ /* 0x000fea0003800000 */
[----:B------:R-:W0:Y:S02]  /*c4d0*/  LDG.E.U8 R16, desc[UR36][R4.64+0x70] ;  /* 0x0000702404107981 */ /* 0x000e24000c1e1100 */
[----:B0-----:R-:W-:-:S05]  /*c4e0*/  PRMT R3, R16, 0x8880, RZ ;  /* 0x0000888010037816 */ /* 0x001fca00000000ff */
[----:B------:R-:W-:-:S07]  /*c4f0*/  IMAD R2, R3, R18, RZ ;  /* 0x0000001203027224 */ /* 0x000fce00078e02ff */
.L_x_405:
[----:B------:R-:W-:Y:S05]  /*c500*/  BSYNC B1 ;  /* 0x0000000000017941 */ /* 0x000fea0003800000 */
.L_x_404:
[----:B0-----:R-:W-:Y:S01]  /*c510*/  @!P5 IMAD R3, R80, R17, R2 ;  /* 0x000000115003d224 */ /* 0x001fe200078e0202 */
[----:B------:R-:W-:Y:S04]  /*c520*/  BSSY B1, `(.L_x_406) ;  /* 0x0000006000017945 */ /* 0x000fe80003800000 */
[----:B------:R0:W-:Y:S01]  /*c530*/  @!P5 STG.E.U8 desc[UR36][R6.64+0x70], R3 ;  /* 0x000070030600d986 */ /* 0x0001e2000c101124 */
[----:B------:R-:W-:Y:S05]  /*c540*/  @P0 BRA `(.L_x_407) ;  /* 0x00000000000c0947 */ /* 0x000fea0003800000 */
[----:B------:R-:W0:Y:S02]  /*c550*/  LDG.E.U8 R16, desc[UR36][R4.64+0x71] ;  /* 0x0000712404107981 */ /* 0x000e24000c1e1100 */
[----:B0-----:R-:W-:-:S05]  /*c560*/  PRMT R3, R16, 0x8880, RZ ;  /* 0x0000888010037816 */ /* 0x001fca00000000ff */
[----:B------:R-:W-:-:S07]  /*c570*/  IMAD R2, R3, R18, RZ ;  /* 0x0000001203027224 */ /* 0x000fce00078e02ff */
.L_x_407:
[----:B------:R-:W-:Y:S05]  /*c580*/  BSYNC B1 ;  /* 0x0000000000017941 */ /* 0x000fea0003800000 */
.L_x_406:
        /* <DEDUP_REMOVED lines=11> */
.L_x_409:
[----:B------:R-:W-:Y:S05]  /*c640*/  BSYNC B1 ;  /* 0x0000000000017941 */ /* 0x000fea0003800000 */
.L_x_408:
[----:B0-----:R-:W-:Y:S01]  /*c650*/  @!P4 IMAD R3, R82, R17, R2 ;  /* 0x000000115203c224 */ /* 0x001fe200078e0202 */
[----:B------:R-:W-:Y:S04]  /*c660*/  BSSY B1, `(.L_x_410) ;  /* 0x0000006000017945 */ /* 0x000fe80003800000 */
[----:B------:R0:W-:Y:S01]  /*c670*/  @!P4 STG.E.U8 desc[UR36][R8.64+0x70], R3 ;  /* 0x000070030800c986 */ /* 0x0001e2000c101124 */
[----:B------:R-:W-:Y:S05]  /*c680*/  @P3 BRA `(.L_x_411) ;  /* 0x00000000000c3947 */ /* 0x000fea0003800000 */
[----:B------:R-:W0:Y:S02]  /*c690*/  LDG.E.U8 R16, desc[UR36][R22.64+0x71] ;  /* 0x0000712416107981 */ /* 0x000e24000c1e1100 */
[----:B0-----:R-:W-:-:S05]  /*c6a0*/  PRMT R3, R16, 0x8880, RZ ;  /* 0x0000888010037816 */ /* 0x001fca00000000ff */
[----:B------:R-:W-:-:S07]  /*c6b0*/  IMAD R2, R3, R18, RZ ;  /* 0x0000001203027224 */ /* 0x000fce00078e02ff */
.L_x_411:
[----:B------:R-:W-:Y:S05]  /*c6c0*/  BSYNC B1 ;  /* 0x0000000000017941 */ /* 0x000fea0003800000 */
.L_x_410:
[----:B------:R-:W-:Y:S01]  /*c6d0*/  @!P3 IMAD R83, R83, R17, R2 ;  /* 0x000000115353b224 */ /* 0x000fe200078e0202 */
[----:B------:R-:W-:Y:S04]  /*c6e0*/  BSSY B1, `(.L_x_412) ;  /* 0x0000006000017945 */ /* 0x000fe80003800000 */
[----:B------:R0:W-:Y:S01]  /*c6f0*/  @!P3 STG.E.U8 desc[UR36][R8.64+0x71], R83 ;  /* 0x000071530800b986 */ /* 0x0001e2000c101124 */
[----:B------:R-:W-:Y:S05]  /*c700*/  @P5 BRA `(.L_x_413) ;  /* 0x00000000000c5947 */ /* 0x000fea0003800000 */
[----:B------:R-:W0:Y:S02]  /*c710*/  LDG.E.U8 R16, desc[UR36][R4.64+0x78] ;  /* 0x0000782404107981 */ /* 0x000e24000c1e1100 */
[----:B0-----:R-:W-:-:S05]  /*c720*/  PRMT R3, R16, 0x8880, RZ ;  /* 0x0000888010037816 */ /* 0x001fca00000000ff */
[----:B------:R-:W-:-:S07]  /*c730*/  IMAD R2, R3, R18, RZ ;  /* 0x0000001203027224 */ /* 0x000fce00078e02ff */
.L_x_413:
[----:B------:R-:W-:Y:S05]  /*c740*/  BSYNC B1 ;  /* 0x0000000000017941 */ /* 0x000fea0003800000 */
.L_x_412:
[----:B0-----:R-:W-:Y:S01]  /*c750*/  @!P5 IMAD R3, R84, R17, R2 ;  /* 0x000000115403d224 */ /* 0x001fe200078e0202 */
[----:B------:R-:W-:Y:S04]  /*c760*/  BSSY B1, `(.L_x_414) ;  /* 0x0000006000017945 */ /* 0x000fe80003800000 */
[----:B------:R0:W-:Y:S01]  /*c770*/  @!P5 STG.E.U8 desc[UR36][R6.64+0x78], R3 ;  /* 0x000078030600d986 */ /* 0x0001e2000c101124 */
[----:B------:R-:W-:Y:S05]  /*c780*/  @P0 BRA `(.L_x_415) ;  /* 0x00000000000c0947 */ /* 0x000fea0003800000 */
[----:B------:R-:W0:Y:S02]  /*c790*/  LDG.E.U8 R16, desc[UR36][R4.64+0x79] ;  /* 0x0000792404107981 */ /* 0x000e24000c1e1100 */
[----:B0-----:R-:W-:-:S05]  /*c7a0*/  PRMT R3, R16, 0x8880, RZ ;  /* 0x0000888010037816 */ /* 0x001fca00000000ff */
[----:B------:R-:W-:-:S07]  /*c7b0*/  IMAD R2, R3, R18, RZ ;  /* 0x0000001203027224 */ /* 0x000fce00078e02ff */
.L_x_415:
[----:B------:R-:W-:Y:S05]  /*c7c0*/  BSYNC B1 ;  /* 0x0000000000017941 */ /* 0x000fea0003800000 */
.L_x_414:
        /* <DEDUP_REMOVED lines=11> */
.L_x_417:
[----:B------:R-:W-:Y:S05]  /*c880*/  BSYNC B1 ;  /* 0x0000000000017941 */ /* 0x000fea0003800000 */
.L_x_416:
[----:B0-----:R-:W-:Y:S01]  /*c890*/  @!P4 IMAD R3, R86, R17, R2 ;  /* 0x000000115603c224 */ /* 0x001fe200078e0202 */
[----:B------:R-:W-:Y:S04]  /*c8a0*/  BSSY B1, `(.L_x_418) ;  /* 0x0000006000017945 */ /* 0x000fe80003800000 */
[----:B------:R0:W-:Y:S01]  /*c8b0*/  @!P4 STG.E.U8 desc[UR36][R8.64+0x78], R3 ;  /* 0x000078030800c986 */ /* 0x0001e2000c101124 */
[----:B------:R-:W-:Y:S05]  /*c8c0*/  @P3 BRA `(.L_x_419) ;  /* 0x00000000000c3947 */ /* 0x000fea0003800000 */
[----:B------:R-:W0:Y:S02]  /*c8d0*/  LDG.E.U8 R16, desc[UR36][R22.64+0x79] ;  /* 0x0000792416107981 */ /* 0x000e24000c1e1100 */
[----:B0-----:R-:W-:-:S05]  /*c8e0*/  PRMT R3, R16, 0x8880, RZ ;  /* 0x0000888010037816 */ /* 0x001fca00000000ff */
[----:B------:R-:W-:-:S07]  /*c8f0*/  IMAD R2, R3, R18, RZ ;  /* 0x0000001203027224 */ /* 0x000fce00078e02ff */
.L_x_419:
[----:B------:R-:W-:Y:S05]  /*c900*/  BSYNC B1 ;  /* 0x0000000000017941 */ /* 0x000fea0003800000 */
.L_x_418:
[----:B------:R-:W-:Y:S01]  /*c910*/  @!P3 IMAD R87, R87, R17, R2 ;  /* 0x000000115757b224 */ /* 0x000fe200078e0202 */
[----:B------:R-:W-:Y:S04]  /*c920*/  BSSY B1, `(.L_x_420) ;  /* 0x0000006000017945 */ /* 0x000fe80003800000 */
[----:B------:R0:W-:Y:S01]  /*c930*/  @!P3 STG.E.U8 desc[UR36][R8.64+0x79], R87 ;  /* 0x000079570800b986 */ /* 0x0001e2000c101124 */
[----:B------:R-:W-:Y:S05]  /*c940*/  @P5 BRA `(.L_x_421) ;  /* 0x00000000000c5947 */ /* 0x000fea0003800000 */
[----:B------:R-:W0:Y:S02]  /*c950*/  LDG.E.U8 R16, desc[UR36][R4.64+0x80] ;  /* 0x0000802404107981 */ /* 0x000e24000c1e1100 */
[----:B0-----:R-:W-:-:S05]  /*c960*/  PRMT R3, R16, 0x8880, RZ ;  /* 0x0000888010037816 */ /* 0x001fca00000000ff */
[----:B------:R-:W-:-:S07]  /*c970*/  IMAD R2, R3, R18, RZ ;  /* 0x0000001203027224 */ /* 0x000fce00078e02ff */
.L_x_421:
[----:B------:R-:W-:Y:S05]  /*c980*/  BSYNC B1 ;  /* 0x0000000000017941 */ /* 0x000fea0003800000 */
.L_x_420:
[----:B0-----:R-:W-:Y:S01]  /*c990*/  @!P5 IMAD R3, R88, R17, R2 ;  /* 0x000000115803d224 */ /* 0x001fe200078e0202 */
[----:B------:R-:W-:Y:S04]  /*c9a0*/  BSSY B1, `(.L_x_422) ;  /* 0x0000006000017945 */ /* 0x000fe80003800000 */
[----:B------:R0:W-:Y:S01]  /*c9b0*/  @!P5 STG.E.U8 desc[UR36][R6.64+0x80], R3 ;  /* 0x000080030600d986 */ /* 0x0001e2000c101124 */
[----:B------:R-:W-:Y:S05]  /*c9c0*/  @P0 BRA `(.L_x_423) ;  /* 0x00000000000c0947 */ /* 0x000fea0003800000 */
[----:B------:R-:W0:Y:S02]  /*c9d0*/  LDG.E.U8 R16, desc[UR36][R4.64+0x81] ;  /* 0x0000812404107981 */ /* 0x000e24000c1e1100 */
[----:B0-----:R-:W-:-:S05]  /*c9e0*/  PRMT R3, R16, 0x8880, RZ ;  /* 0x0000888010037816 */ /* 0x001fca00000000ff */
[----:B------:R-:W-:-:S07]  /*c9f0*/  IMAD R2, R3, R18, RZ ;  /* 0x0000001203027224 */ /* 0x000fce00078e02ff */
.L_x_423:
[----:B------:R-:W-:Y:S05]  /*ca00*/  BSYNC B1 ;  /* 0x0000000000017941 */ /* 0x000fea0003800000 */
.L_x_422:
        /* <DEDUP_REMOVED lines=11> */
.L_x_425:
[----:B------:R-:W-:Y:S05]  /*cac0*/  BSYNC B1 ;  /* 0x0000000000017941 */ /* 0x000fea0003800000 */
.L_x_424:
[----:B0-----:R-:W-:Y:S01]  /*cad0*/  @!P4 IMAD R3, R90, R17, R2 ;  /* 0x000000115a03c224 */ /* 0x001fe200078e0202 */
[----:B------:R-:W-:Y:S04]  /*cae0*/  BSSY B1, `(.L_x_426) ;  /* 0x0000006000017945 */ /* 0x000fe80003800000 */
[----:B------:R0:W-:Y:S01]  /*caf0*/  @!P4 STG.E.U8 desc[UR36][R8.64+0x80], R3 ;  /* 0x000080030800c986 */ /* 0x0001e2000c101124 */
[----:B------:R-:W-:Y:S05]  /*cb00*/  @P3 BRA `(.L_x_427) ;  /* 0x00000000000c3947 */ /* 0x000fea0003800000 */
[----:B------:R-:W0:Y:S02]  /*cb10*/  LDG.E.U8 R16, desc[UR36][R22.64+0x81] ;  /* 0x0000812416107981 */ /* 0x000e24000c1e1100 */
[----:B0-----:R-:W-:-:S05]  /*cb20*/  PRMT R3, R16, 0x8880, RZ ;  /* 0x0000888010037816 */ /* 0x001fca00000000ff */
[----:B------:R-:W-:-:S07]  /*cb30*/  IMAD R2, R3, R18, RZ ;  /* 0x0000001203027224 */ /* 0x000fce00078e02ff */
.L_x_427:
[----:B------:R-:W-:Y:S05]  /*cb40*/  BSYNC B1 ;  /* 0x0000000000017941 */ /* 0x000fea0003800000 */
.L_x_426:
[----:B------:R-:W-:Y:S01]  /*cb50*/  @!P3 IMAD R91, R91, R17, R2 ;  /* 0x000000115b5bb224 */ /* 0x000fe200078e0202 */
[----:B------:R-:W-:Y:S04]  /*cb60*/  BSSY B1, `(.L_x_428) ;  /* 0x0000006000017945 */ /* 0x000fe80003800000 */
[----:B------:R0:W-:Y:S01]  /*cb70*/  @!P3 STG.E.U8 desc[UR36][R8.64+0x81], R91 ;  /* 0x0000815b0800b986 */ /* 0x0001e2000c101124 */
[----:B------:R-:W-:Y:S05]  /*cb80*/  @P5 BRA `(.L_x_429) ;  /* 0x00000000000c5947 */ /* 0x000fea0003800000 */
[----:B------:R-:W0:Y:S02]  /*cb90*/  LDG.E.U8 R16, desc[UR36][R4.64+0x88] ;  /* 0x0000882404107981 */ /* 0x000e24000c1e1100 */
[----:B0-----:R-:W-:-:S05]  /*cba0*/  PRMT R3, R16, 0x8880, RZ ;  /* 0x0000888010037816 */ /* 0x001fca00000000ff */
[----:B------:R-:W-:-:S07]  /*cbb0*/  IMAD R2, R3, R18, RZ ;  /* 0x0000001203027224 */ /* 0x000fce00078e02ff */
.L_x_429:
[----:B------:R-:W-:Y:S05]  /*cbc0*/  BSYNC B1 ;  /* 0x0000000000017941 */ /* 0x000fea0003800000 */
.L_x_428:
[----:B0-----:R-:W-:Y:S01]  /*cbd0*/  @!P5 IMAD R3, R92, R17, R2 ;  /* 0x000000115c03d224 */ /* 0x001fe200078e0202 */
[----:B------:R-:W-:Y:S04]  /*cbe0*/  BSSY B1, `(.L_x_430) ;  /* 0x0000006000017945 */ /* 0x000fe80003800000 */
[----:B------:R0:W-:Y:S01]  /*cbf0*/  @!P5 STG.E.U8 desc[UR36][R6.64+0x88], R3 ;  /* 0x000088030600d986 */ /* 0x0001e2000c101124 */
[----:B------:R-:W-:Y:S05]  /*cc00*/  @P0 BRA `(.L_x_431) ;  /* 0x00000000000c0947 */ /* 0x000fea0003800000 */
[----:B------:R-:W0:Y:S02]  /*cc10*/  LDG.E.U8 R16, desc[UR36][R4.64+0x89] ;  /* 0x0000892404107981 */ /* 0x000e24000c1e1100 */
[----:B0-----:R-:W-:-:S05]  /*cc20*/  PRMT R3, R16, 0x8880, RZ ;  /* 0x0000888010037816 */ /* 0x001fca00000000ff */
[----:B------:R-:W-:-:S07]  /*cc30*/  IMAD R2, R3, R18, RZ ;  /* 0x0000001203027224 */ /* 0x000fce00078e02ff */
.L_x_431:
[----:B------:R-:W-:Y:S05]  /*cc40*/  BSYNC B1 ;  /* 0x0000000000017941 */ /* 0x000fea0003800000 */
.L_x_430:
        /* <DEDUP_REMOVED lines=11> */
.L_x_433:
[----:B------:R-:W-:Y:S05]  /*cd00*/  BSYNC B1 ;  /* 0x0000000000017941 */ /* 0x000fea0003800000 */
.L_x_432:
[----:B0-----:R-:W-:Y:S01]  /*cd10*/  @!P4 IMAD R3, R94, R17, R2 ;  /* 0x000000115e03c224 */ /* 0x001fe200078e0202 */
[----:B------:R-:W-:Y:S04]  /*cd20*/  BSSY B1, `(.L_x_434) ;  /* 0x0000006000017945 */ /* 0x000fe80003800000 */
[----:B------:R0:W-:Y:S01]  /*cd30*/  @!P4 STG.E.U8 desc[UR36][R8.64+0x88], R3 ;  /* 0x000088030800c986 */ /* 0x0001e2000c101124 */
[----:B------:R-:W-:Y:S05]  /*cd40*/  @P3 BRA `(.L_x_435) ;  /* 0x00000000000c3947 */ /* 0x000fea0003800000 */
[----:B------:R-:W0:Y:S02]  /*cd50*/  LDG.E.U8 R16, desc[UR36][R22.64+0x89] ;  /* 0x0000892416107981 */ /* 0x000e24000c1e1100 */
[----:B0-----:R-:W-:-:S05]  /*cd60*/  PRMT R3, R16, 0x8880, RZ ;  /* 0x0000888010037816 */ /* 0x001fca00000000ff */
[----:B------:R-:W-:-:S07]  /*cd70*/  IMAD R2, R3, R18, RZ ;  /* 0x0000001203027224 */ /* 0x000fce00078e02ff */
.L_x_435:
[----:B------:R-:W-:Y:S05]  /*cd80*/  BSYNC B1 ;  /* 0x0000000000017941 */ /* 0x000fea0003800000 */
.L_x_434:
[----:B------:R-:W-:Y:S01]  /*cd90*/  @!P3 IMAD R95, R95, R17, R2 ;  /* 0x000000115f5fb224 */ /* 0x000fe200078e0202 */
[----:B------:R-:W-:Y:S04]  /*cda0*/  BSSY B1, `(.L_x_436) ;  /* 0x0000006000017945 */ /* 0x000fe80003800000 */
[----:B------:R0:W-:Y:S01]  /*cdb0*/  @!P3 STG.E.U8 desc[UR36][R8.64+0x89], R95 ;  /* 0x0000895f0800b986 */ /* 0x0001e2000c101124 */
[----:B------:R-:W-:Y:S05]  /*cdc0*/  @P5 BRA `(.L_x_437) ;  /* 0x00000000000c5947 */ /* 0x000fea0003800000 */
[----:B------:R-:W0:Y:S02]  /*cdd0*/  LDG.E.U8 R16, desc[UR36][R4.64+0x90] ;  /* 0x0000902404107981 */ /* 0x000e24000c1e1100 */
[----:B0-----:R-:W-:-:S05]  /*cde0*/  PRMT R3, R16, 0x8880, RZ ;  /* 0x0000888010037816 */ /* 0x001fca00000000ff */
[----:B------:R-:W-:-:S07]  /*cdf0*/  IMAD R2, R3, R18, RZ ;  /* 0x0000001203027224 */ /* 0x000fce00078e02ff */
.L_x_437:
[----:B------:R-:W-:Y:S05]  /*ce00*/  BSYNC B1 ;  /* 0x0000000000017941 */ /* 0x000fea0003800000 */
.L_x_436:
[----:B0-----:R-:W-:Y:S01]  /*ce10*/  @!P5 IMAD R3, R96, R17, R2 ;  /* 0x000000116003d224 */ /* 0x001fe200078e0202 */
[----:B------:R-:W-:Y:S04]  /*ce20*/  BSSY B1, `(.L_x_438) ;  /* 0x0000006000017945 */ /* 0x000fe80003800000 */
[----:B------:R0:W-:Y:S01]  /*ce30*/  @!P5 STG.E.U8 desc[UR36][R6.64+0x90], R3 ;  /* 0x000090030600d986 */ /* 0x0001e2000c101124 */
[----:B------:R-:W-:Y:S05]  /*ce40*/  @P0 BRA `(.L_x_439) ;  /* 0x00000000000c0947 */ /* 0x000fea0003800000 */
[----:B------:R-:W0:Y:S02]  /*ce50*/  LDG.E.U8 R16, desc[UR36][R4.64+0x91] ;  /* 0x0000912404107981 */ /* 0x000e24000c1e1100 */
[----:B0-----:R-:W-:-:S05]  /*ce60*/  PRMT R3, R16, 0x8880, RZ ;  /* 0x0000888010037816 */ /* 0x001fca00000000ff */
[----:B------:R-:W-:-:S07]  /*ce70*/  IMAD R2, R3, R18, RZ ;  /* 0x0000001203027224 */ /* 0x000fce00078e02ff */
.L_x_439:
[----:B------:R-:W-:Y:S05]  /*ce80*/  BSYNC B1 ;  /* 0x0000000000017941 */ /* 0x000fea0003800000 */
.L_x_438:
        /* <DEDUP_REMOVED lines=11> */
.L_x_441:
[----:B------:R-:W-:Y:S05]  /*cf40*/  BSYNC B1 ;  /* 0x0000000000017941 */ /* 0x000fea0003800000 */
.L_x_440:
[----:B0-----:R-:W-:Y:S01]  /*cf50*/  @!P4 IMAD R3, R98, R17, R2 ;  /* 0x000000116203c224 */ /* 0x001fe200078e0202 */
[----:B------:R-:W-:Y:S04]  /*cf60*/  BSSY B1, `(.L_x_442) ;  /* 0x0000006000017945 */ /* 0x000fe80003800000 */
[----:B------:R0:W-:Y:S01]  /*cf70*/  @!P4 STG.E.U8 desc[UR36][R8.64+0x90], R3 ;  /* 0x000090030800c986 */ /* 0x0001e2000c101124 */
[----:B------:R-:W-:Y:S05]  /*cf80*/  @P3 BRA `(.L_x_443) ;  /* 0x00000000000c3947 */ /* 0x000fea0003800000 */
[----:B------:R-:W0:Y:S02]  /*cf90*/  LDG.E.U8 R16, desc[UR36][R22.64+0x91] ;  /* 0x0000912416107981 */ /* 0x000e24000c1e1100 */
[----:B0-----:R-:W-:-:S05]  /*cfa0*/  PRMT R3, R16, 0x8880, RZ ;  /* 0x0000888010037816 */ /* 0x001fca00000000ff */
[----:B------:R-:W-:-:S07]  /*cfb0*/  IMAD R2, R3, R18, RZ ;  /* 0x0000001203027224 */ /* 0x000fce00078e02ff */
.L_x_443:
[----:B------:R-:W-:Y:S05]  /*cfc0*/  BSYNC B1 ;  /* 0x0000000000017941 */ /* 0x000fea0003800000 */
.L_x_442:
[----:B------:R-:W-:Y:S01]  /*cfd0*/  @!P3 IMAD R99, R99, R17, R2 ;  /* 0x000000116363b224 */ /* 0x000fe200078e0202 */
[----:B------:R-:W-:Y:S04]  /*cfe0*/  BSSY B1, `(.L_x_444) ;  /* 0x0000006000017945 */ /* 0x000fe80003800000 */
[----:B------:R0:W-:Y:S01]  /*cff0*/  @!P3 STG.E.U8 desc[UR36][R8.64+0x91], R99 ;  /* 0x000091630800b986 */ /* 0x0001e2000c101124 */
[----:B------:R-:W-:Y:S05]  /*d000*/  @P5 BRA `(.L_x_445) ;  /* 0x00000000000c5947 */ /* 0x000fea0003800000 */
[----:B------:R-:W0:Y:S02]  /*d010*/  LDG.E.U8 R16, desc[UR36][R4.64+0x98] ;  /* 0x0000982404107981 */ /* 0x000e24000c1e1100 */
[----:B0-----:R-:W-:-:S05]  /*d020*/  PRMT R3, R16, 0x8880, RZ ;  /* 0x0000888010037816 */ /* 0x001fca00000000ff */
[----:B------:R-:W-:-:S07]  /*d030*/  IMAD R2, R3, R18, RZ ;  /* 0x0000001203027224 */ /* 0x000fce00078e02ff */
.L_x_445:
[----:B------:R-:W-:Y:S05]  /*d040*/  BSYNC B1 ;  /* 0x0000000000017941 */ /* 0x000fea0003800000 */
.L_x_444:
[----:B0-----:R-:W-:Y:S01]  /*d050*/  @!P5 IMAD R3, R100, R17, R2 ;  /* 0x000000116403d224 */ /* 0x001fe200078e0202 */
[----:B------:R-:W-:Y:S04]  /*d060*/  BSSY B1, `(.L_x_446) ;  /* 0x0000006000017945 */ /* 0x000fe80003800000 */
[----:B------:R0:W-:Y:S01]  /*d070*/  @!P5 STG.E.U8 desc[UR36][R6.64+0x98], R3 ;  /* 0x000098030600d986 */ /* 0x0001e2000c101124 */
[----:B------:R-:W-:Y:S05]  /*d080*/  @P0 BRA `(.L_x_447) ;  /* 0x00000000000c0947 */ /* 0x000fea0003800000 */
[----:B------:R-:W0:Y:S02]  /*d090*/  LDG.E.U8 R16, desc[UR36][R4.64+0x99] ;  /* 0x0000992404107981 */ /* 0x000e24000c1e1100 */
[----:B0-----:R-:W-:-:S05]  /*d0a0*/  PRMT R3, R16, 0x8880, RZ ;  /* 0x0000888010037816 */ /* 0x001fca00000000ff */
[----:B------:R-:W-:-:S07]  /*d0b0*/  IMAD R2, R3, R18, RZ ;  /* 0x0000001203027224 */ /* 0x000fce00078e02ff */
.L_x_447:
[----:B------:R-:W-:Y:S05]  /*d0c0*/  BSYNC B1 ;  /* 0x0000000000017941 */ /* 0x000fea0003800000 */
.L_x_446:
        /* <DEDUP_REMOVED lines=11> */
.L_x_449:
[----:B------:R-:W-:Y:S05]  /*d180*/  BSYNC B1 ;  /* 0x0000000000017941 */ /* 0x000fea0003800000 */
.L_x_448:
[----:B0-----:R-:W-:Y:S01]  /*d190*/  @!P4 IMAD R3, R102, R17, R2 ;  /* 0x000000116603c224 */ /* 0x001fe200078e0202 */
[----:B------:R-:W-:Y:S04]  /*d1a0*/  BSSY B1, `(.L_x_450) ;  /* 0x0000006000017945 */ /* 0x000fe80003800000 */
[----:B------:R0:W-:Y:S01]  /*d1b0*/  @!P4 STG.E.U8 desc[UR36][R8.64+0x98], R3 ;  /* 0x000098030800c986 */ /* 0x0001e2000c101124 */
[----:B------:R-:W-:Y:S05]  /*d1c0*/  @P3 BRA `(.L_x_451) ;  /* 0x00000000000c3947 */ /* 0x000fea0003800000 */
[----:B------:R-:W0:Y:S02]  /*d1d0*/  LDG.E.U8 R16, desc[UR36][R22.64+0x99] ;  /* 0x0000992416107981 */ /* 0x000e24000c1e1100 */
[----:B0-----:R-:W-:-:S05]  /*d1e0*/  PRMT R3, R16, 0x8880, RZ ;  /* 0x0000888010037816 */ /* 0x001fca00000000ff */
[----:B------:R-:W-:-:S07]  /*d1f0*/  IMAD R2, R3, R18, RZ ;  /* 0x0000001203027224 */ /* 0x000fce00078e02ff */
.L_x_451:
[----:B------:R-:W-:Y:S05]  /*d200*/  BSYNC B1 ;  /* 0x0000000000017941 */ /* 0x000fea0003800000 */
.L_x_450:
[----:B------:R-:W-:Y:S01]  /*d210*/  @!P3 IMAD R103, R103, R17, R2 ;  /* 0x000000116767b224 */ /* 0x000fe200078e0202 */
[----:B------:R-:W-:Y:S04]  /*d220*/  BSSY B1, `(.L_x_452) ;  /* 0x0000006000017945 */ /* 0x000fe80003800000 */
[----:B------:R0:W-:Y:S01]  /*d230*/  @!P3 STG.E.U8 desc[UR36][R8.64+0x99], R103 ;  /* 0x000099670800b986 */ /* 0x0001e2000c101124 */
[----:B------:R-:W-:Y:S05]  /*d240*/  @P5 BRA `(.L_x_453) ;  /* 0x00000000000c5947 */ /* 0x000fea0003800000 */
[----:B------:R-:W0:Y:S02]  /*d250*/  LDG.E.U8 R16, desc[UR36][R4.64+0xa0] ;  /* 0x0000a02404107981 */ /* 0x000e24000c1e1100 */
[----:B0-----:R-:W-:-:S05]  /*d260*/  PRMT R3, R16, 0x8880, RZ ;  /* 0x0000888010037816 */ /* 0x001fca00000000ff */
[----:B------:R-:W-:-:S07]  /*d270*/  IMAD R2, R3, R18, RZ ;  /* 0x0000001203027224 */ /* 0x000fce00078e02ff */
.L_x_453:
[----:B------:R-:W-:Y:S05]  /*d280*/  BSYNC B1 ;  /* 0x0000000000017941 */ /* 0x000fea0003800000 */
.L_x_452:
[----:B0-----:R-:W-:Y:S01]  /*d290*/  @!P5 IMAD R3, R104, R17, R2 ;  /* 0x000000116803d224 */ /* 0x001fe200078e0202 */
[----:B------:R-:W-:Y:S04]  /*d2a0*/  BSSY B1, `(.L_x_454) ;  /* 0x0000006000017945 */ /* 0x000fe80003800000 */
[----:B------:R0:W-:Y:S01]  /*d2b0*/  @!P5 STG.E.U8 desc[UR36][R6.64+0xa0], R3 ;  /* 0x0000a0030600d986 */ /* 0x0001e2000c101124 */
[----:B------:R-:W-:Y:S05]  /*d2c0*/  @P0 BRA `(.L_x_455) ;  /* 0x00000000000c0947 */ /* 0x000fea0003800000 */
[----:B------:R-:W0:Y:S02]  /*d2d0*/  LDG.E.U8 R16, desc[UR36][R4.64+0xa1] ;  /* 0x0000a12404107981 */ /* 0x000e24000c1e1100 */
[----:B0-----:R-:W-:-:S05]  /*d2e0*/  PRMT R3, R16, 0x8880, RZ ;  /* 0x0000888010037816 */ /* 0x001fca00000000ff */
[----:B------:R-:W-:-:S07]  /*d2f0*/  IMAD R2, R3, R18, RZ ;  /* 0x0000001203027224 */ /* 0x000fce00078e02ff */
.L_x_455:
[----:B------:R-:W-:Y:S05]  /*d300*/  BSYNC B1 ;  /* 0x0000000000017941 */ /* 0x000fea0003800000 */
.L_x_454:
        /* <DEDUP_REMOVED lines=11> */
.L_x_457:
[----:B------:R-:W-:Y:S05]  /*d3c0*/  BSYNC B1 ;  /* 0x0000000000017941 */ /* 0x000fea0003800000 */
.L_x_456:
[----:B0-----:R-:W-:Y:S01]  /*d3d0*/  @!P4 IMAD R3, R106, R17, R2 ;  /* 0x000000116a03c224 */ /* 0x001fe200078e0202 */
[----:B------:R-:W-:Y:S04]  /*d3e0*/  BSSY B1, `(.L_x_458) ;  /* 0x0000006000017945 */ /* 0x000fe80003800000 */
[----:B------:R0:W-:Y:S01]  /*d3f0*/  @!P4 STG.E.U8 desc[UR36][R8.64+0xa0], R3 ;  /* 0x0000a0030800c986 */ /* 0x0001e2000c101124 */
[----:B------:R-:W-:Y:S05]  /*d400*/  @P3 BRA `(.L_x_459) ;  /* 0x00000000000c3947 */ /* 0x000fea0003800000 */
[----:B------:R-:W0:Y:S02]  /*d410*/  LDG.E.U8 R16, desc[UR36][R22.64+0xa1] ;  /* 0x0000a12416107981 */ /* 0x000e24000c1e1100 */
[----:B0-----:R-:W-:-:S05]  /*d420*/  PRMT R3, R16, 0x8880, RZ ;  /* 0x0000888010037816 */ /* 0x001fca00000000ff */
[----:B------:R-:W-:-:S07]  /*d430*/  IMAD R2, R3, R18, RZ ;  /* 0x0000001203027224 */ /* 0x000fce00078e02ff */
.L_x_459:
[----:B------:R-:W-:Y:S05]  /*d440*/  BSYNC B1 ;  /* 0x0000000000017941 */ /* 0x000fea0003800000 */
.L_x_458:
[----:B------:R-:W-:Y:S01]  /*d450*/  @!P3 IMAD R107, R107, R17, R2 ;  /* 0x000000116b6bb224 */ /* 0x000fe200078e0202 */
[----:B------:R-:W-:Y:S04]  /*d460*/  BSSY B1, `(.L_x_460) ;  /* 0x0000006000017945 */ /* 0x000fe80003800000 */
[----:B------:R0:W-:Y:S01]  /*d470*/  @!P3 STG.E.U8 desc[UR36][R8.64+0xa1], R107 ;  /* 0x0000a16b0800b986 */ /* 0x0001e2000c101124 */
[----:B------:R-:W-:Y:S05]  /*d480*/  @P5 BRA `(.L_x_461) ;  /* 0x00000000000c5947 */ /* 0x000fea0003800000 */
[----:B------:R-:W0:Y:S02]  /*d490*/  LDG.E.U8 R16, desc[UR36][R4.64+0xa8] ;  /* 0x0000a82404107981 */ /* 0x000e24000c1e1100 */
[----:B0-----:R-:W-:-:S05]  /*d4a0*/  PRMT R3, R16, 0x8880, RZ ;  /* 0x0000888010037816 */ /* 0x001fca00000000ff */
[----:B------:R-:W-:-:S07]  /*d4b0*/  IMAD R2, R3, R18, RZ ;  /* 0x0000001203027224 */ /* 0x000fce00078e02ff */
.L_x_461:
[----:B------:R-:W-:Y:S05]  /*d4c0*/  BSYNC B1 ;  /* 0x0000000000017941 */ /* 0x000fea0003800000 */
.L_x_460:
[----:B0-----:R-:W-:Y:S01]  /*d4d0*/  @!P5 IMAD R3, R108, R17, R2 ;  /* 0x000000116c03d224 */ /* 0x001fe200078e0202 */
[----:B------:R-:W-:Y:S04]  /*d4e0*/  BSSY B1, `(.L_x_462) ;  /* 0x0000006000017945 */ /* 0x000fe80003800000 */
[----:B------:R0:W-:Y:S01]  /*d4f0*/  @!P5 STG.E.U8 desc[UR36][R6.64+0xa8], R3 ;  /* 0x0000a8030600d986 */ /* 0x0001e2000c101124 */
[----:B------:R-:W-:Y:S05]  /*d500*/  @P0 BRA `(.L_x_463) ;  /* 0x00000000000c0947 */ /* 0x000fea0003800000 */
[----:B------:R-:W0:Y:S02]  /*d510*/  LDG.E.U8 R16, desc[UR36][R4.64+0xa9] ;  /* 0x0000a92404107981 */ /* 0x000e24000c1e1100 */
[----:B0-----:R-:W-:-:S05]  /*d520*/  PRMT R3, R16, 0x8880, RZ ;  /* 0x0000888010037816 */ /* 0x001fca00000000ff */
[----:B------:R-:W-:-:S07]  /*d530*/  IMAD R2, R3, R18, RZ ;  /* 0x0000001203027224 */ /* 0x000fce00078e02ff */
.L_x_463:
[----:B------:R-:W-:Y:S05]  /*d540*/  BSYNC B1 ;  /* 0x0000000000017941 */ /* 0x000fea0003800000 */
.L_x_462:
        /* <DEDUP_REMOVED lines=11> */
.L_x_465:
[----:B------:R-:W-:Y:S05]  /*d600*/  BSYNC B1 ;  /* 0x0000000000017941 */ /* 0x000fea0003800000 */
.L_x_464:
[----:B0-----:R-:W-:Y:S01]  /*d610*/  @!P4 IMAD R3, R110, R17, R2 ;  /* 0x000000116e03c224 */ /* 0x001fe200078e0202 */
[----:B------:R-:W-:Y:S04]  /*d620*/  BSSY B1, `(.L_x_466) ;  /* 0x0000006000017945 */ /* 0x000fe80003800000 */
[----:B------:R0:W-:Y:S01]  /*d630*/  @!P4 STG.E.U8 desc[UR36][R8.64+0xa8], R3 ;  /* 0x0000a8030800c986 */ /* 0x0001e2000c101124 */
[----:B------:R-:W-:Y:S05]  /*d640*/  @P3 BRA `(.L_x_467) ;  /* 0x00000000000c3947 */ /* 0x000fea0003800000 */
[----:B------:R-:W0:Y:S02]  /*d650*/  LDG.E.U8 R16, desc[UR36][R22.64+0xa9] ;  /* 0x0000a92416107981 */ /* 0x000e24000c1e1100 */
[----:B0-----:R-:W-:-:S05]  /*d660*/  PRMT R3, R16, 0x8880, RZ ;  /* 0x0000888010037816 */ /* 0x001fca00000000ff */
[----:B------:R-:W-:-:S07]  /*d670*/  IMAD R2, R3, R18, RZ ;  /* 0x0000001203027224 */ /* 0x000fce00078e02ff */
.L_x_467:
[----:B------:R-:W-:Y:S05]  /*d680*/  BSYNC B1 ;  /* 0x0000000000017941 */ /* 0x000fea0003800000 */
.L_x_466:
[----:B------:R-:W-:Y:S01]  /*d690*/  @!P3 IMAD R111, R111, R17, R2 ;  /* 0x000000116f6fb224 */ /* 0x000fe200078e0202 */
[----:B------:R-:W-:Y:S04]  /*d6a0*/  BSSY B1, `(.L_x_468) ;  /* 0x0000006000017945 */ /* 0x000fe80003800000 */
[----:B------:R0:W-:Y:S01]  /*d6b0*/  @!P3 STG.E.U8 desc[UR36][R8.64+0xa9], R111 ;  /* 0x0000a96f0800b986 */ /* 0x0001e2000c101124 */
[----:B------:R-:W-:Y:S05]  /*d6c0*/  @P5 BRA `(.L_x_469) ;  /* 0x00000000000c5947 */ /* 0x000fea0003800000 */
[----:B------:R-:W0:Y:S02]  /*d6d0*/  LDG.E.U8 R16, desc[UR36][R4.64+0xb0] ;  /* 0x0000b02404107981 */ /* 0x000e24000c1e1100 */
[----:B0-----:R-:W-:-:S05]  /*d6e0*/  PRMT R3, R16, 0x8880, RZ ;  /* 0x0000888010037816 */ /* 0x001fca00000000ff */
[----:B------:R-:W-:-:S07]  /*d6f0*/  IMAD R2, R3, R18, RZ ;  /* 0x0000001203027224 */ /* 0x000fce00078e02ff */
.L_x_469:
[----:B------:R-:W-:Y:S05]  /*d700*/  BSYNC B1 ;  /* 0x0000000000017941 */ /* 0x000fea0003800000 */
.L_x_468:
[----:B0-----:R-:W-:Y:S01]  /*d710*/  @!P5 IMAD R3, R112, R17, R2 ;  /* 0x000000117003d224 */ /* 0x001fe200078e0202 */
[----:B------:R-:W-:Y:S04]  /*d720*/  BSSY B1, `(.L_x_470) ;  /* 0x0000006000017945 */ /* 0x000fe80003800000 */
[----:B------:R0:W-:Y:S01]  /*d730*/  @!P5 STG.E.U8 desc[UR36][R6.64+0xb0], R3 ;  /* 0x0000b0030600d986 */ /* 0x0001e2000c101124 */
[----:B------:R-:W-:Y:S05]  /*d740*/  @P0 BRA `(.L_x_471) ;  /* 0x00000000000c0947 */ /* 0x000fea0003800000 */
[----:B------:R-:W0:Y:S02]  /*d750*/  LDG.E.U8 R16, desc[UR36][R4.64+0xb1] ;  /* 0x0000b12404107981 */ /* 0x000e24000c1e1100 */
[----:B0-----:R-:W-:-:S05]  /*d760*/  PRMT R3, R16, 0x8880, RZ ;  /* 0x0000888010037816 */ /* 0x001fca00000000ff */
[----:B------:R-:W-:-:S07]  /*d770*/  IMAD R2, R3, R18, RZ ;  /* 0x0000001203027224 */ /* 0x000fce00078e02ff */
.L_x_471:
[----:B------:R-:W-:Y:S05]  /*d780*/  BSYNC B1 ;  /* 0x0000000000017941 */ /* 0x000fea0003800000 */
.L_x_470:
        /* <DEDUP_REMOVED lines=11> */
.L_x_473:
[----:B------:R-:W-:Y:S05]  /*d840*/  BSYNC B1 ;  /* 0x0000000000017941 */ /* 0x000fea0003800000 */
.L_x_472:
[----:B0-----:R-:W-:Y:S01]  /*d850*/  @!P4 IMAD R3, R114, R17, R2 ;  /* 0x000000117203c224 */ /* 0x001fe200078e0202 */
[----:B------:R-:W-:Y:S04]  /*d860*/  BSSY B1, `(.L_x_474) ;  /* 0x0000006000017945 */ /* 0x000fe80003800000 */
[----:B------:R0:W-:Y:S01]  /*d870*/  @!P4 STG.E.U8 desc[UR36][R8.64+0xb0], R3 ;  /* 0x0000b0030800c986 */ /* 0x0001e2000c101124 */
[----:B------:R-:W-:Y:S05]  /*d880*/  @P3 BRA `(.L_x_475) ;  /* 0x00000000000c3947 */ /* 0x000fea0003800000 */
[----:B------:R-:W0:Y:S02]  /*d890*/  LDG.E.U8 R16, desc[UR36][R22.64+0xb1] ;  /* 0x0000b12416107981 */ /* 0x000e24000c1e1100 */
[----:B0-----:R-:W-:-:S05]  /*d8a0*/  PRMT R3, R16, 0x8880, RZ ;  /* 0x0000888010037816 */ /* 0x001fca00000000ff */
[----:B------:R-:W-:-:S07]  /*d8b0*/  IMAD R2, R3, R18, RZ ;  /* 0x0000001203027224 */ /* 0x000fce00078e02ff */
.L_x_475:
[----:B------:R-:W-:Y:S05]  /*d8c0*/  BSYNC B1 ;  /* 0x0000000000017941 */ /* 0x000fea0003800000 */
.L_x_474:
[----:B------:R-:W-:Y:S01]  /*d8d0*/  @!P3 IMAD R115, R115, R17, R2 ;  /* 0x000000117373b224 */ /* 0x000fe200078e0202 */
[----:B------:R-:W-:Y:S04]  /*d8e0*/  BSSY B1, `(.L_x_476) ;  /* 0x0000006000017945 */ /* 0x000fe80003800000 */
[----:B------:R0:W-:Y:S01]  /*d8f0*/  @!P3 STG.E.U8 desc[UR36][R8.64+0xb1], R115 ;  /* 0x0000b1730800b986 */ /* 0x0001e2000c101124 */
[----:B------:R-:W-:Y:S05]  /*d900*/  @P5 BRA `(.L_x_477) ;  /* 0x00000000000c5947 */ /* 0x000fea0003800000 */
[----:B------:R-:W0:Y:S02]  /*d910*/  LDG.E.U8 R16, desc[UR36][R4.64+0xb8] ;  /* 0x0000b82404107981 */ /* 0x000e24000c1e1100 */
[----:B0-----:R-:W-:-:S05]  /*d920*/  PRMT R3, R16, 0x8880, RZ ;  /* 0x0000888010037816 */ /* 0x001fca00000000ff */
[----:B------:R-:W-:-:S07]  /*d930*/  IMAD R2, R3, R18, RZ ;  /* 0x0000001203027224 */ /* 0x000fce00078e02ff */
.L_x_477:
[----:B------:R-:W-:Y:S05]  /*d940*/  BSYNC B1 ;  /* 0x0000000000017941 */ /* 0x000fea0003800000 */
.L_x_476:
[----:B0-----:R-:W-:Y:S01]  /*d950*/  @!P5 IMAD R3, R116, R17, R2 ;  /* 0x000000117403d224 */ /* 0x001fe200078e0202 */
[----:B------:R-:W-:Y:S04]  /*d960*/  BSSY B1, `(.L_x_478) ;  /* 0x0000006000017945 */ /* 0x000fe80003800000 */
[----:B------:R0:W-:Y:S01]  /*d970*/  @!P5 STG.E.U8 desc[UR36][R6.64+0xb8], R3 ;  /* 0x0000b8030600d986 */ /* 0x0001e2000c101124 */
[----:B------:R-:W-:Y:S05]  /*d980*/  @P0 BRA `(.L_x_479) ;  /* 0x00000000000c0947 */ /* 0x000fea0003800000 */
[----:B------:R-:W0:Y:S02]  /*d990*/  LDG.E.U8 R16, desc[UR36][R4.64+0xb9] ;  /* 0x0000b92404107981 */ /* 0x000e24000c1e1100 */
[----:B0-----:R-:W-:-:S05]  /*d9a0*/  PRMT R3, R16, 0x8880, RZ ;  /* 0x0000888010037816 */ /* 0x001fca00000000ff */
[----:B------:R-:W-:-:S07]  /*d9b0*/  IMAD R2, R3, R18, RZ ;  /* 0x0000001203027224 */ /* 0x000fce00078e02ff */
.L_x_479:
[----:B------:R-:W-:Y:S05]  /*d9c0*/  BSYNC B1 ;  /* 0x0000000000017941 */ /* 0x000fea0003800000 */
.L_x_478:
        /* <DEDUP_REMOVED lines=11> */
.L_x_481:
[----:B------:R-:W-:Y:S05]  /*da80*/  BSYNC B1 ;  /* 0x0000000000017941 */ /* 0x000fea0003800000 */
.L_x_480:
[----:B0-----:R-:W-:Y:S01]  /*da90*/  @!P4 IMAD R3, R118, R17, R2 ;  /* 0x000000117603c224 */ /* 0x001fe200078e0202 */
[----:B------:R-:W-:Y:S04]  /*daa0*/  BSSY B1, `(.L_x_482) ;  /* 0x0000006000017945 */ /* 0x000fe80003800000 */
[----:B------:R0:W-:Y:S01]  /*dab0*/  @!P4 STG.E.U8 desc[UR36][R8.64+0xb8], R3 ;  /* 0x0000b8030800c986 */ /* 0x0001e2000c101124 */
[----:B------:R-:W-:Y:S05]  /*dac0*/  @P3 BRA `(.L_x_483) ;  /* 0x00000000000c3947 */ /* 0x000fea0003800000 */
[----:B------:R-:W0:Y:S02]  /*dad0*/  LDG.E.U8 R16, desc[UR36][R22.64+0xb9] ;  /* 0x0000b92416107981 */ /* 0x000e24000c1e1100 */
[----:B0-----:R-:W-:-:S05]  /*dae0*/  PRMT R3, R16, 0x8880, RZ ;  /* 0x0000888010037816 */ /* 0x001fca00000000ff */
[----:B------:R-:W-:-:S07]  /*daf0*/  IMAD R2, R3, R18, RZ ;  /* 0x0000001203027224 */ /* 0x000fce00078e02ff */
.L_x_483:
[----:B------:R-:W-:Y:S05]  /*db00*/  BSYNC B1 ;  /* 0x0000000000017941 */ /* 0x000fea0003800000 */
.L_x_482:
[----:B------:R-:W-:Y:S01]  /*db10*/  @!P3 IMAD R119, R119, R17, R2 ;  /* 0x000000117777b224 */ /* 0x000fe200078e0202 */
[----:B------:R-:W-:Y:S04]  /*db20*/  BSSY B1, `(.L_x_484) ;  /* 0x0000006000017945 */ /* 0x000fe80003800000 */
[----:B------:R0:W-:Y:S01]  /*db30*/  @!P3 STG.E.U8 desc[UR36][R8.64+0xb9], R119 ;  /* 0x0000b9770800b986 */ /* 0x0001e2000c101124 */
[----:B------:R-:W-:Y:S05]  /*db40*/  @P5 BRA `(.L_x_485) ;  /* 0x00000000000c5947 */ /* 0x000fea0003800000 */
[----:B------:R-:W0:Y:S02]  /*db50*/  LDG.E.U8 R16, desc[UR36][R4.64+0xc0] ;  /* 0x0000c02404107981 */ /* 0x000e24000c1e1100 */
[----:B0-----:R-:W-:-:S05]  /*db60*/  PRMT R3, R16, 0x8880, RZ ;  /* 0x0000888010037816 */ /* 0x001fca00000000ff */
[----:B------:R-:W-:-:S07]  /*db70*/  IMAD R2, R3, R18, RZ ;  /* 0x0000001203027224 */ /* 0x000fce00078e02ff */
.L_x_485:
[----:B------:R-:W-:Y:S05]  /*db80*/  BSYNC B1 ;  /* 0x0000000000017941 */ /* 0x000fea0003800000 */
.L_x_484:
[----:B0-----:R-:W-:Y:S01]  /*db90*/  @!P5 IMAD R3, R120, R17, R2 ;  /* 0x000000117803d224 */ /* 0x001fe200078e0202 */
[----:B------:R-:W-:Y:S04]  /*dba0*/  BSSY B1, `(.L_x_486) ;  /* 0x0000006000017945 */ /* 0x000fe80003800000 */
[----:B------:R0:W-:Y:S01]  /*dbb0*/  @!P5 STG.E.U8 desc[UR36][R6.64+0xc0], R3 ;  /* 0x0000c0030600d986 */ /* 0x0001e2000c101124 */
[----:B------:R-:W-:Y:S05]  /*dbc0*/  @P0 BRA `(.L_x_487) ;  /* 0x00000000000c0947 */ /* 0x000fea0003800000 */
[----:B------:R-:W0:Y:S02]  /*dbd0*/  LDG.E.U8 R16, desc[UR36][R4.64+0xc1] ;  /* 0x0000c12404107981 */ /* 0x000e24000c1e1100 */
[----:B0-----:R-:W-:-:S05]  /*dbe0*/  PRMT R3, R16, 0x8880, RZ ;  /* 0x0000888010037816 */ /* 0x001fca00000000ff */
[----:B------:R-:W-:-:S07]  /*dbf0*/  IMAD R2, R3, R18, RZ ;  /* 0x0000001203027224 */ /* 0x000fce00078e02ff */
.L_x_487:
[----:B------:R-:W-:Y:S05]  /*dc00*/  BSYNC B1 ;  /* 0x0000000000017941 */ /* 0x000fea0003800000 */
.L_x_486:
        /* <DEDUP_REMOVED lines=11> */
.L_x_489:
[----:B------:R-:W-:Y:S05]  /*dcc0*/  BSYNC B1 ;  /* 0x0000000000017941 */ /* 0x000fea0003800000 */
.L_x_488:
[----:B0-----:R-:W-:Y:S01]  /*dcd0*/  @!P4 IMAD R3, R122, R17, R2 ;  /* 0x000000117a03c224 */ /* 0x001fe200078e0202 */
[----:B------:R-:W-:Y:S04]  /*dce0*/  BSSY B1, `(.L_x_490) ;  /* 0x0000006000017945 */ /* 0x000fe80003800000 */
[----:B------:R0:W-:Y:S01]  /*dcf0*/  @!P4 STG.E.U8 desc[UR36][R8.64+0xc0], R3 ;  /* 0x0000c0030800c986 */ /* 0x0001e2000c101124 */
[----:B------:R-:W-:Y:S05]  /*dd00*/  @P3 BRA `(.L_x_491) ;  /* 0x00000000000c3947 */ /* 0x000fea0003800000 */
[----:B------:R-:W0:Y:S02]  /*dd10*/  LDG.E.U8 R16, desc[UR36][R22.64+0xc1] ;  /* 0x0000c12416107981 */ /* 0x000e24000c1e1100 */
[----:B0-----:R-:W-:-:S05]  /*dd20*/  PRMT R3, R16, 0x8880, RZ ;  /* 0x0000888010037816 */ /* 0x001fca00000000ff */
[----:B------:R-:W-:-:S07]  /*dd30*/  IMAD R2, R3, R18, RZ ;  /* 0x0000001203027224 */ /* 0x000fce00078e02ff */
.L_x_491:
[----:B------:R-:W-:Y:S05]  /*dd40*/  BSYNC B1 ;  /* 0x0000000000017941 */ /* 0x000fea0003800000 */
.L_x_490:
[----:B------:R-:W-:Y:S01]  /*dd50*/  @!P3 IMAD R123, R123, R17, R2 ;  /* 0x000000117b7bb224 */ /* 0x000fe200078e0202 */
[----:B------:R-:W-:Y:S04]  /*dd60*/  BSSY B1, `(.L_x_492) ;  /* 0x0000006000017945 */ /* 0x000fe80003800000 */
[----:B------:R0:W-:Y:S01]  /*dd70*/  @!P3 STG.E.U8 desc[UR36][R8.64+0xc1], R123 ;  /* 0x0000c17b0800b986 */ /* 0x0001e2000c101124 */
[----:B------:R-:W-:Y:S05]  /*dd80*/  @P5 BRA `(.L_x_493) ;  /* 0x00000000000c5947 */ /* 0x000fea0003800000 */
[----:B------:R-:W0:Y:S02]  /*dd90*/  LDG.E.U8 R16, desc[UR36][R4.64+0xc8] ;  /* 0x0000c82404107981 */ /* 0x000e24000c1e1100 */
[----:B0-----:R-:W-:-:S05]  /*dda0*/  PRMT R3, R16, 0x8880, RZ ;  /* 0x0000888010037816 */ /* 0x001fca00000000ff */
[----:B------:R-:W-:-:S07]  /*ddb0*/  IMAD R2, R3, R18, RZ ;  /* 0x0000001203027224 */ /* 0x000fce00078e02ff */
.L_x_493:
[----:B------:R-:W-:Y:S05]  /*ddc0*/  BSYNC B1 ;  /* 0x0000000000017941 */ /* 0x000fea0003800000 */
.L_x_492:
[----:B0-----:R-:W-:Y:S01]  /*ddd0*/  @!P5 IMAD R3, R124, R17, R2 ;  /* 0x000000117c03d224 */ /* 0x001fe200078e0202 */
[----:B------:R-:W-:Y:S04]  /*dde0*/  BSSY B1, `(.L_x_494) ;  /* 0x0000006000017945 */ /* 0x000fe80003800000 */
[----:B------:R0:W-:Y:S01]  /*ddf0*/  @!P5 STG.E.U8 desc[UR36][R6.64+0xc8], R3 ;  /* 0x0000c8030600d986 */ /* 0x0001e2000c101124 */
[----:B------:R-:W-:Y:S05]  /*de00*/  @P0 BRA `(.L_x_495) ;  /* 0x00000000000c0947 */ /* 0x000fea0003800000 */
[----:B------:R-:W0:Y:S02]  /*de10*/  LDG.E.U8 R16, desc[UR36][R4.64+0xc9] ;  /* 0x0000c92404107981 */ /* 0x000e24000c1e1100 */
[----:B0-----:R-:W-:-:S05]  /*de20*/  PRMT R3, R16, 0x8880, RZ ;  /* 0x0000888010037816 */ /* 0x001fca00000000ff */
[----:B------:R-:W-:-:S07]  /*de30*/  IMAD R2, R3, R18, RZ ;  /* 0x0000001203027224 */ /* 0x000fce00078e02ff */
.L_x_495:
[----:B------:R-:W-:Y:S05]  /*de40*/  BSYNC B1 ;  /* 0x0000000000017941 */ /* 0x000fea0003800000 */
.L_x_494:
        /* <DEDUP_REMOVED lines=11> */
.L_x_497:
[----:B------:R-:W-:Y:S05]  /*df00*/  BSYNC B1 ;  /* 0x0000000000017941 */ /* 0x000fea0003800000 */
.L_x_496:
[----:B0-----:R-:W-:Y:S01]  /*df10*/  @!P4 IMAD R3, R126, R17, R2 ;  /* 0x000000117e03c224 */ /* 0x001fe200078e0202 */
[----:B------:R-:W-:Y:S04]  /*df20*/  BSSY B1, `(.L_x_498) ;  /* 0x0000006000017945 */ /* 0x000fe80003800000 */
[----:B------:R0:W-:Y:S01]  /*df30*/  @!P4 STG.E.U8 desc[UR36][R8.64+0xc8], R3 ;  /* 0x0000c8030800c986 */ /* 0x0001e2000c101124 */
[----:B------:R-:W-:Y:S05]  /*df40*/  @P3 BRA `(.L_x_499) ;  /* 0x00000000000c3947 */ /* 0x000fea0003800000 */
[----:B------:R-:W0:Y:S02]  /*df50*/  LDG.E.U8 R16, desc[UR36][R22.64+0xc9] ;  /* 0x0000c92416107981 */ /* 0x000e24000c1e1100 */
[----:B0-----:R-:W-:-:S05]  /*df60*/  PRMT R3, R16, 0x8880, RZ ;  /* 0x0000888010037816 */ /* 0x001fca00000000ff */
[----:B------:R-:W-:-:S07]  /*df70*/  IMAD R2, R3, R18, RZ ;  /* 0x0000001203027224 */ /* 0x000fce00078e02ff */
.L_x_499:
[----:B------:R-:W-:Y:S05]  /*df80*/  BSYNC B1 ;  /* 0x0000000000017941 */ /* 0x000fea0003800000 */
.L_x_498:
[----:B------:R-:W-:Y:S01]  /*df90*/  @!P3 IMAD R127, R127, R17, R2 ;  /* 0x000000117f7fb224 */ /* 0x000fe200078e0202 */
[----:B------:R-:W-:Y:S04]  /*dfa0*/  BSSY B1, `(.L_x_500) ;  /* 0x0000006000017945 */ /* 0x000fe80003800000 */
[----:B------:R0:W-:Y:S01]  /*dfb0*/  @!P3 STG.E.U8 desc[UR36][R8.64+0xc9], R127 ;  /* 0x0000c97f0800b986 */ /* 0x0001e2000c101124 */
[----:B------:R-:W-:Y:S05]  /*dfc0*/  @P5 BRA `(.L_x_501) ;  /* 0x00000000000c5947 */ /* 0x000fea0003800000 */
[----:B------:R-:W0:Y:S02]  /*dfd0*/  LDG.E.U8 R16, desc[UR36][R4.64+0xd0] ;  /* 0x0000d02404107981 */ /* 0x000e24000c1e1100 */
[----:B0-----:R-:W-:-:S05]  /*dfe0*/  PRMT R3, R16, 0x8880, RZ ;  /* 0x0000888010037816 */ /* 0x001fca00000000ff */
[----:B------:R-:W-:-:S07]  /*dff0*/  IMAD R2, R3, R18, RZ ;  /* 0x0000001203027224 */ /* 0x000fce00078e02ff */
.L_x_501:
[----:B------:R-:W-:Y:S05]  /*e000*/  BSYNC B1 ;  /* 0x0000000000017941 */ /* 0x000fea0003800000 */
.L_x_500:
[----:B0-----:R-:W-:Y:S01]  /*e010*/  @!P5 IMAD R3, R128, R17, R2 ;  /* 0x000000118003d224 */ /* 0x001fe200078e0202 */
[----:B------:R-:W-:Y:S04]  /*e020*/  BSSY B1, `(.L_x_502) ;  /* 0x0000006000017945 */ /* 0x000fe80003800000 */
[----:B------:R0:W-:Y:S01]  /*e030*/  @!P5 STG.E.U8 desc[UR36][R6.64+0xd0], R3 ;  /* 0x0000d0030600d986 */ /* 0x0001e2000c101124 */
[----:B------:R-:W-:Y:S05]  /*e040*/  @P0 BRA `(.L_x_503) ;  /* 0x00000000000c0947 */ /* 0x000fea0003800000 */
[----:B------:R-:W0:Y:S02]  /*e050*/  LDG.E.U8 R16, desc[UR36][R4.64+0xd1] ;  /* 0x0000d12404107981 */ /* 0x000e24000c1e1100 */
[----:B0-----:R-:W-:-:S05]  /*e060*/  PRMT R3, R16, 0x8880, RZ ;  /* 0x0000888010037816 */ /* 0x001fca00000000ff */
[----:B------:R-:W-:-:S07]  /*e070*/  IMAD R2, R3, R18, RZ ;  /* 0x0000001203027224 */ /* 0x000fce00078e02ff */
.L_x_503:
[----:B------:R-:W-:Y:S05]  /*e080*/  BSYNC B1 ;  /* 0x0000000000017941 */ /* 0x000fea0003800000 */
.L_x_502:
        /* <DEDUP_REMOVED lines=11> */
.L_x_505:
[----:B------:R-:W-:Y:S05]  /*e140*/  BSYNC B1 ;  /* 0x0000000000017941 */ /* 0x000fea0003800000 */
.L_x_504:
[----:B0-----:R-:W-:Y:S01]  /*e150*/  @!P4 IMAD R3, R130, R17, R2 ;  /* 0x000000118203c224 */ /* 0x001fe200078e0202 */
[----:B------:R-:W-:Y:S04]  /*e160*/  BSSY B1, `(.L_x_506) ;  /* 0x0000006000017945 */ /* 0x000fe80003800000 */
[----:B------:R0:W-:Y:S01]  /*e170*/  @!P4 STG.E.U8 desc[UR36][R8.64+0xd0], R3 ;  /* 0x0000d0030800c986 */ /* 0x0001e2000c101124 */
[----:B------:R-:W-:Y:S05]  /*e180*/  @P3 BRA `(.L_x_507) ;  /* 0x00000000000c3947 */ /* 0x000fea0003800000 */
[----:B------:R-:W0:Y:S02]  /*e190*/  LDG.E.U8 R16, desc[UR36][R22.64+0xd1] ;  /* 0x0000d12416107981 */ /* 0x000e24000c1e1100 */
[----:B0-----:R-:W-:-:S05]  /*e1a0*/  PRMT R3, R16, 0x8880, RZ ;  /* 0x0000888010037816 */ /* 0x001fca00000000ff */
[----:B------:R-:W-:-:S07]  /*e1b0*/  IMAD R2, R3, R18, RZ ;  /* 0x0000001203027224 */ /* 0x000fce00078e02ff */
.L_x_507:
[----:B------:R-:W-:Y:S05]  /*e1c0*/  BSYNC B1 ;  /* 0x0000000000017941 */ /* 0x000fea0003800000 */
.L_x_506:
[----:B------:R-:W-:Y:S01]  /*e1d0*/  @!P3 IMAD R131, R131, R17, R2 ;  /* 0x000000118383b224 */ /* 0x000fe200078e0202 */
[----:B------:R-:W-:Y:S04]  /*e1e0*/  BSSY B1, `(.L_x_508) ;  /* 0x0000006000017945 */ /* 0x000fe80003800000 */
[----:B------:R0:W-:Y:S01]  /*e1f0*/  @!P3 STG.E.U8 desc[UR36][R8.64+0xd1], R131 ;  /* 0x0000d1830800b986 */ /* 0x0001e2000c101124 */
[----:B------:R-:W-:Y:S05]  /*e200*/  @P5 BRA `(.L_x_509) ;  /* 0x00000000000c5947 */ /* 0x000fea0003800000 */
[----:B------:R-:W0:Y:S02]  /*e210*/  LDG.E.U8 R16, desc[UR36][R4.64+0xd8] ;  /* 0x0000d82404107981 */ /* 0x000e24000c1e1100 */
[----:B0-----:R-:W-:-:S05]  /*e220*/  PRMT R3, R16, 0x8880, RZ ;  /* 0x0000888010037816 */ /* 0x001fca00000000ff */
[----:B------:R-:W-:-:S07]  /*e230*/  IMAD R2, R3, R18, RZ ;  /* 0x0000001203027224 */ /* 0x000fce00078e02ff */
.L_x_509:
[----:B------:R-:W-:Y:S05]  /*e240*/  BSYNC B1 ;  /* 0x0000000000017941 */ /* 0x000fea0003800000 */
.L_x_508:
[----:B0-----:R-:W-:Y:S01]  /*e250*/  @!P5 IMAD R3, R132, R17, R2 ;  /* 0x000000118403d224 */ /* 0x001fe200078e0202 */
[----:B------:R-:W-:Y:S04]  /*e260*/  BSSY B1, `(.L_x_510) ;  /* 0x0000006000017945 */ /* 0x000fe80003800000 */
[----:B------:R0:W-:Y:S01]  /*e270*/  @!P5 STG.E.U8 desc[UR36][R6.64+0xd8], R3 ;  /* 0x0000d8030600d986 */ /* 0x0001e2000c101124 */
[----:B------:R-:W-:Y:S05]  /*e280*/  @P0 BRA `(.L_x_511) ;  /* 0x00000000000c0947 */ /* 0x000fea0003800000 */
[----:B------:R-:W0:Y:S02]  /*e290*/  LDG.E.U8 R16, desc[UR36][R4.64+0xd9] ;  /* 0x0000d92404107981 */ /* 0x000e24000c1e1100 */
[----:B0-----:R-:W-:-:S05]  /*e2a0*/  PRMT R3, R16, 0x8880, RZ ;  /* 0x0000888010037816 */ /* 0x001fca00000000ff */
[----:B------:R-:W-:-:S07]  /*e2b0*/  IMAD R2, R3, R18, RZ ;  /* 0x0000001203027224 */ /* 0x000fce00078e02ff */
.L_x_511:
[----:B------:R-:W-:Y:S05]  /*e2c0*/  BSYNC B1 ;  /* 0x0000000000017941 */ /* 0x000fea0003800000 */
.L_x_510:
        /* <DEDUP_REMOVED lines=11> */
.L_x_513:
[----:B------:R-:W-:Y:S05]  /*e380*/  BSYNC B1 ;  /* 0x0000000000017941 */ /* 0x000fea0003800000 */
.L_x_512:
[----:B0-----:R-:W-:Y:S01]  /*e390*/  @!P4 IMAD R3, R134, R17, R2 ;  /* 0x000000118603c224 */ /* 0x001fe200078e0202 */
[----:B------:R-:W-:Y:S04]  /*e3a0*/  BSSY B1, `(.L_x_514) ;  /* 0x0000006000017945 */ /* 0x000fe80003800000 */
[----:B------:R0:W-:Y:S01]  /*e3b0*/  @!P4 STG.E.U8 desc[UR36][R8.64+0xd8], R3 ;  /* 0x0000d8030800c986 */ /* 0x0001e2000c101124 */
[----:B------:R-:W-:Y:S05]  /*e3c0*/  @P3 BRA `(.L_x_515) ;  /* 0x00000000000c3947 */ /* 0x000fea0003800000 */
[----:B------:R-:W0:Y:S02]  /*e3d0*/  LDG.E.U8 R16, desc[UR36][R22.64+0xd9] ;  /* 0x0000d92416107981 */ /* 0x000e24000c1e1100 */
[----:B0-----:R-:W-:-:S05]  /*e3e0*/  PRMT R3, R16, 0x8880, RZ ;  /* 0x0000888010037816 */ /* 0x001fca00000000ff */
[----:B------:R-:W-:-:S07]  /*e3f0*/  IMAD R2, R3, R18, RZ ;  /* 0x0000001203027224 */ /* 0x000fce00078e02ff */
.L_x_515:
[----:B------:R-:W-:Y:S05]  /*e400*/  BSYNC B1 ;  /* 0x0000000000017941 */ /* 0x000fea0003800000 */
.L_x_514:
[----:B------:R-:W-:Y:S01]  /*e410*/  @!P3 IMAD R135, R135, R17, R2 ;  /* 0x000000118787b224 */ /* 0x000fe200078e0202 */
[----:B------:R-:W-:Y:S04]  /*e420*/  BSSY B1, `(.L_x_516) ;  /* 0x0000006000017945 */ /* 0x000fe80003800000 */
[----:B------:R0:W-:Y:S01]  /*e430*/  @!P3 STG.E.U8 desc[UR36][R8.64+0xd9], R135 ;  /* 0x0000d9870800b986 */ /* 0x0001e2000c101124 */
[----:B------:R-:W-:Y:S05]  /*e440*/  @P5 BRA `(.L_x_517) ;  /* 0x00000000000c5947 */ /* 0x000fea0003800000 */
[----:B------:R-:W0:Y:S02]  /*e450*/  LDG.E.U8 R16, desc[UR36][R4.64+0xe0] ;  /* 0x0000e02404107981 */ /* 0x000e24000c1e1100 */
[----:B0-----:R-:W-:-:S05]  /*e460*/  PRMT R3, R16, 0x8880, RZ ;  /* 0x0000888010037816 */ /* 0x001fca00000000ff */
[----:B------:R-:W-:-:S07]  /*e470*/  IMAD R2, R3, R18, RZ ;  /* 0x0000001203027224 */ /* 0x000fce00078e02ff */
.L_x_517:
[----:B------:R-:W-:Y:S05]  /*e480*/  BSYNC B1 ;  /* 0x0000000000017941 */ /* 0x000fea0003800000 */
.L_x_516:
[----:B0-----:R-:W-:Y:S01]  /*e490*/  @!P5 IMAD R3, R136, R17, R2 ;  /* 0x000000118803d224 */ /* 0x001fe200078e0202 */
[----:B------:R-:W-:Y:S04]  /*e4a0*/  BSSY B1, `(.L_x_518) ;  /* 0x0000006000017945 */ /* 0x000fe80003800000 */
[----:B------:R0:W-:Y:S01]  /*e4b0*/  @!P5 STG.E.U8 desc[UR36][R6.64+0xe0], R3 ;  /* 0x0000e0030600d986 */ /* 0x0001e2000c101124 */
[----:B------:R-:W-:Y:S05]  /*e4c0*/  @P0 BRA `(.L_x_519) ;  /* 0x00000000000c0947 */ /* 0x000fea0003800000 */
[----:B------:R-:W0:Y:S02]  /*e4d0*/  LDG.E.U8 R16, desc[UR36][R4.64+0xe1] ;  /* 0x0000e12404107981 */ /* 0x000e24000c1e1100 */
[----:B0-----:R-:W-:-:S05]  /*e4e0*/  PRMT R3, R16, 0x8880, RZ ;  /* 0x0000888010037816 */ /* 0x001fca00000000ff */
[----:B------:R-:W-:-:S07]  /*e4f0*/  IMAD R2, R3, R18, RZ ;  /* 0x0000001203027224 */ /* 0x000fce00078e02ff */
.L_x_519:
[----:B------:R-:W-:Y:S05]  /*e500*/  BSYNC B1 ;  /* 0x0000000000017941 */ /* 0x000fea0003800000 */
.L_x_518:
        /* <DEDUP_REMOVED lines=11> */
.L_x_521:
[----:B------:R-:W-:Y:S05]  /*e5c0*/  BSYNC B1 ;  /* 0x0000000000017941 */ /* 0x000fea0003800000 */
.L_x_520:
[----:B0-----:R-:W-:Y:S01]  /*e5d0*/  @!P4 IMAD R3, R138, R17, R2 ;  /* 0x000000118a03c224 */ /* 0x001fe200078e0202 */
[----:B------:R-:W-:Y:S04]  /*e5e0*/  BSSY B1, `(.L_x_522) ;  /* 0x0000006000017945 */ /* 0x000fe80003800000 */
[----:B------:R0:W-:Y:S01]  /*e5f0*/  @!P4 STG.E.U8 desc[UR36][R8.64+0xe0], R3 ;  /* 0x0000e0030800c986 */ /* 0x0001e2000c101124 */
[----:B------:R-:W-:Y:S05]  /*e600*/  @P3 BRA `(.L_x_523) ;  /* 0x00000000000c3947 */ /* 0x000fea0003800000 */
[----:B------:R-:W0:Y:S02]  /*e610*/  LDG.E.U8 R16, desc[UR36][R22.64+0xe1] ;  /* 0x0000e12416107981 */ /* 0x000e24000c1e1100 */
[----:B0-----:R-:W-:-:S05]  /*e620*/  PRMT R3, R16, 0x8880, RZ ;  /* 0x0000888010037816 */ /* 0x001fca00000000ff */
[----:B------:R-:W-:-:S07]  /*e630*/  IMAD R2, R3, R18, RZ ;  /* 0x0000001203027224 */ /* 0x000fce00078e02ff */
.L_x_523:
[----:B------:R-:W-:Y:S05]  /*e640*/  BSYNC B1 ;  /* 0x0000000000017941 */ /* 0x000fea0003800000 */
.L_x_522:
[----:B------:R-:W-:Y:S01]  /*e650*/  @!P3 IMAD R139, R139, R17, R2 ;  /* 0x000000118b8bb224 */ /* 0x000fe200078e0202 */
[----:B------:R-:W-:Y:S04]  /*e660*/  BSSY B1, `(.L_x_524) ;  /* 0x0000006000017945 */ /* 0x000fe80003800000 */
[----:B------:R0:W-:Y:S01]  /*e670*/  @!P3 STG.E.U8 desc[UR36][R8.64+0xe1], R139 ;  /* 0x0000e18b0800b986 */ /* 0x0001e2000c101124 */
[----:B------:R-:W-:Y:S05]  /*e680*/  @P5 BRA `(.L_x_525) ;  /* 0x00000000000c5947 */ /* 0x000fea0003800000 */
[----:B------:R-:W0:Y:S02]  /*e690*/  LDG.E.U8 R16, desc[UR36][R4.64+0xe8] ;  /* 0x0000e82404107981 */ /* 0x000e24000c1e1100 */
[----:B0-----:R-:W-:-:S05]  /*e6a0*/  PRMT R3, R16, 0x8880, RZ ;  /* 0x0000888010037816 */ /* 0x001fca00000000ff */
[----:B------:R-:W-:-:S07]  /*e6b0*/  IMAD R2, R3, R18, RZ ;  /* 0x0000001203027224 */ /* 0x000fce00078e02ff */
.L_x_525:
[----:B------:R-:W-:Y:S05]  /*e6c0*/  BSYNC B1 ;  /* 0x0000000000017941 */ /* 0x000fea0003800000 */
.L_x_524:
[----:B0-----:R-:W-:Y:S01]  /*e6d0*/  @!P5 IMAD R3, R140, R17, R2 ;  /* 0x000000118c03d224 */ /* 0x001fe200078e0202 */
[----:B------:R-:W-:Y:S04]  /*e6e0*/  BSSY B1, `(.L_x_526) ;  /* 0x0000006000017945 */ /* 0x000fe80003800000 */
[----:B------:R0:W-:Y:S01]  /*e6f0*/  @!P5 STG.E.U8 desc[UR36][R6.64+0xe8], R3 ;  /* 0x0000e8030600d986 */ /* 0x0001e2000c101124 */
[----:B------:R-:W-:Y:S05]  /*e700*/  @P0 BRA `(.L_x_527) ;  /* 0x00000000000c0947 */ /* 0x000fea0003800000 */
[----:B------:R-:W0:Y:S02]  /*e710*/  LDG.E.U8 R16, desc[UR36][R4.64+0xe9] ;  /* 0x0000e92404107981 */ /* 0x000e24000c1e1100 */
[----:B0-----:R-:W-:-:S05]  /*e720*/  PRMT R3, R16, 0x8880, RZ ;  /* 0x0000888010037816 */ /* 0x001fca00000000ff */
[----:B------:R-:W-:-:S07]  /*e730*/  IMAD R2, R3, R18, RZ ;  /* 0x0000001203027224 */ /* 0x000fce00078e02ff */
.L_x_527:
[----:B------:R-:W-:Y:S05]  /*e740*/  BSYNC B1 ;  /* 0x0000000000017941 */ /* 0x000fea0003800000 */
.L_x_526:
        /* <DEDUP_REMOVED lines=11> */
.L_x_529:
[----:B------:R-:W-:Y:S05]  /*e800*/  BSYNC B1 ;  /* 0x0000000000017941 */ /* 0x000fea0003800000 */
.L_x_528:
[----:B0-----:R-:W-:Y:S01]  /*e810*/  @!P4 IMAD R3, R142, R17, R2 ;  /* 0x000000118e03c224 */ /* 0x001fe200078e0202 */
[----:B------:R-:W-:Y:S04]  /*e820*/  BSSY B1, `(.L_x_530) ;  /* 0x0000006000017945 */ /* 0x000fe80003800000 */
[----:B------:R0:W-:Y:S01]  /*e830*/  @!P4 STG.E.U8 desc[UR36][R8.64+0xe8], R3 ;  /* 0x0000e8030800c986 */ /* 0x0001e2000c101124 */
[----:B------:R-:W-:Y:S05]  /*e840*/  @P3 BRA `(.L_x_531) ;  /* 0x00000000000c3947 */ /* 0x000fea0003800000 */
[----:B------:R-:W0:Y:S02]  /*e850*/  LDG.E.U8 R16, desc[UR36][R22.64+0xe9] ;  /* 0x0000e92416107981 */ /* 0x000e24000c1e1100 */
[----:B0-----:R-:W-:-:S05]  /*e860*/  PRMT R3, R16, 0x8880, RZ ;  /* 0x0000888010037816 */ /* 0x001fca00000000ff */
[----:B------:R-:W-:-:S07]  /*e870*/  IMAD R2, R3, R18, RZ ;  /* 0x0000001203027224 */ /* 0x000fce00078e02ff */
.L_x_531:
[----:B------:R-:W-:Y:S05]  /*e880*/  BSYNC B1 ;  /* 0x0000000000017941 */ /* 0x000fea0003800000 */
.L_x_530:
[----:B------:R-:W-:Y:S01]  /*e890*/  @!P3 IMAD R143, R143, R17, R2 ;  /* 0x000000118f8fb224 */ /* 0x000fe200078e0202 */
[----:B------:R-:W-:Y:S04]  /*e8a0*/  BSSY B1, `(.L_x_532) ;  /* 0x0000006000017945 */ /* 0x000fe80003800000 */
[----:B------:R0:W-:Y:S01]  /*e8b0*/  @!P3 STG.E.U8 desc[UR36][R8.64+0xe9], R143 ;  /* 0x0000e98f0800b986 */ /* 0x0001e2000c101124 */
[----:B------:R-:W-:Y:S05]  /*e8c0*/  @P5 BRA `(.L_x_533) ;  /* 0x00000000000c5947 */ /* 0x000fea0003800000 */
[----:B------:R-:W0:Y:S02]  /*e8d0*/  LDG.E.U8 R16, desc[UR36][R4.64+0xf0] ;  /* 0x0000f02404107981 */ /* 0x000e24000c1e1100 */
[----:B0-----:R-:W-:-:S05]  /*e8e0*/  PRMT R3, R16, 0x8880, RZ ;  /* 0x0000888010037816 */ /* 0x001fca00000000ff */
[----:B------:R-:W-:-:S07]  /*e8f0*/  IMAD R2, R3, R18, RZ ;  /* 0x0000001203027224 */ /* 0x000fce00078e02ff */
.L_x_533:
[----:B------:R-:W-:Y:S05]  /*e900*/  BSYNC B1 ;  /* 0x0000000000017941 */ /* 0x000fea0003800000 */
.L_x_532:
[----:B0-----:R-:W-:Y:S01]  /*e910*/  @!P5 IMAD R3, R144, R17, R2 ;  /* 0x000000119003d224 */ /* 0x001fe200078e0202 */
[----:B------:R-:W-:Y:S04]  /*e920*/  BSSY B1, `(.L_x_534) ;  /* 0x0000006000017945 */ /* 0x000fe80003800000 */
[----:B------:R0:W-:Y:S01]  /*e930*/  @!P5 STG.E.U8 desc[UR36][R6.64+0xf0], R3 ;  /* 0x0000f0030600d986 */ /* 0x0001e2000c101124 */
[----:B------:R-:W-:Y:S05]  /*e940*/  @P0 BRA `(.L_x_535) ;  /* 0x00000000000c0947 */ /* 0x000fea0003800000 */
[----:B------:R-:W0:Y:S02]  /*e950*/  LDG.E.U8 R16, desc[UR36][R4.64+0xf1] ;  /* 0x0000f12404107981 */ /* 0x000e24000c1e1100 */
[----:B0-----:R-:W-:-:S05]  /*e960*/  PRMT R3, R16, 0x8880, RZ ;  /* 0x0000888010037816 */ /* 0x001fca00000000ff */
[----:B------:R-:W-:-:S07]  /*e970*/  IMAD R2, R3, R18, RZ ;  /* 0x0000001203027224 */ /* 0x000fce00078e02ff */
.L_x_535:
[----:B------:R-:W-:Y:S05]  /*e980*/  BSYNC B1 ;  /* 0x0000000000017941 */ /* 0x000fea0003800000 */
.L_x_534:
[C---:B------:R-:W-:Y:S01]  /*e990*/  ISETP.LT.OR P4, PT, R0.reuse, 0xf1, !P1 ;  /* 0x000000f10000780c */ /* 0x040fe20004f81670 */
[----:B------:R-:W-:Y:S01]  /*e9a0*/  @!P0 IMAD R145, R145, R17, R2 ;  /* 0x0000001191918224 */ /* 0x000fe200078e0202 */
[----:B------:R-:W-:Y:S01]  /*e9b0*/  BSSY B1, `(.L_x_536) ;  /* 0x000000a000017945 */ /* 0x000fe20003800000 */
[C---:B------:R-:W-:Y:S02]  /*e9c0*/  ISETP.LT.OR P3, PT, R0.reuse, 0xf2, !P1 ;  /* 0x000000f20000780c */ /* 0x040fe40004f61670 */
        /* <DEDUP_REMOVED lines=8> */
.L_x_537:
[----:B------:R-:W-:Y:S05]  /*ea50*/  BSYNC B1 ;  /* 0x0000000000017941 */ /* 0x000fea0003800000 */
.L_x_536:
[----:B0-----:R-:W-:Y:S01]  /*ea60*/  @!P4 IMAD R3, R146, R17, R2 ;  /* 0x000000119203c224 */ /* 0x001fe200078e0202 */
[----:B------:R-:W-:Y:S04]  /*ea70*/  BSSY B1, `(.L_x_538) ;  /* 0x0000006000017945 */ /* 0x000fe80003800000 */
[----:B------:R0:W-:Y:S01]  /*ea80*/  @!P4 STG.E.U8 desc[UR36][R8.64+0xf0], R3 ;  /* 0x0000f0030800c986 */ /* 0x0001e2000c101124 */
[----:B------:R-:W-:Y:S05]  /*ea90*/  @P3 BRA `(.L_x_539) ;  /* 0x00000000000c3947 */ /* 0x000fea0003800000 */
[----:B------:R-:W0:Y:S02]  /*eaa0*/  LDG.E.U8 R16, desc[UR36][R22.64+0xf1] ;  /* 0x0000f12416107981 */ /* 0x000e24000c1e1100 */
[----:B0-----:R-:W-:-:S05]  /*eab0*/  PRMT R3, R16, 0x8880, RZ ;  /* 0x0000888010037816 */ /* 0x001fca00000000ff */
[----:B------:R-:W-:-:S07]  /*eac0*/  IMAD R2, R3, R18, RZ ;  /* 0x0000001203027224 */ /* 0x000fce00078e02ff */
.L_x_539:
[----:B------:R-:W-:Y:S05]  /*ead0*/  BSYNC B1 ;  /* 0x0000000000017941 */ /* 0x000fea0003800000 */
.L_x_538:
[----:B------:R-:W-:Y:S01]  /*eae0*/  @!P3 IMAD R147, R147, R17, R2 ;  /* 0x000000119393b224 */ /* 0x000fe200078e0202 */
[----:B------:R-:W-:Y:S04]  /*eaf0*/  BSSY B1, `(.L_x_540) ;  /* 0x0000006000017945 */ /* 0x000fe80003800000 */
[----:B------:R0:W-:Y:S01]  /*eb00*/  @!P3 STG.E.U8 desc[UR36][R8.64+0xf1], R147 ;  /* 0x0000f1930800b986 */ /* 0x0001e2000c101124 */
[----:B------:R-:W-:Y:S05]  /*eb10*/  @P0 BRA `(.L_x_541) ;  /* 0x00000000000c0947 */ /* 0x000fea0003800000 */
[----:B------:R-:W0:Y:S02]  /*eb20*/  LDG.E.U8 R16, desc[UR36][R4.64+0xf8] ;  /* 0x0000f82404107981 */ /* 0x000e24000c1e1100 */
[----:B0-----:R-:W-:-:S05]  /*eb30*/  PRMT R3, R16, 0x8880, RZ ;  /* 0x0000888010037816 */ /* 0x001fca00000000ff */
[----:B------:R-:W-:-:S07]  /*eb40*/  IMAD R2, R3, R18, RZ ;  /* 0x0000001203027224 */ /* 0x000fce00078e02ff */
.L_x_541:
[----:B------:R-:W-:Y:S05]  /*eb50*/  BSYNC B1 ;  /* 0x0000000000017941 */ /* 0x000fea0003800000 */
.L_x_540:
[----:B0-----:R-:W-:Y:S01]  /*eb60*/  @!P0 IMAD R3, R148, R17, R2 ;  /* 0x0000001194038224 */ /* 0x001fe200078e0202 */
[----:B------:R-:W-:Y:S04]  /*eb70*/  BSSY B1, `(.L_x_542) ;  /* 0x0000006000017945 */ /* 0x000fe80003800000 */
[----:B------:R0:W-:Y:S01]  /*eb80*/  @!P0 STG.E.U8 desc[UR36][R6.64+0xf8], R3 ;  /* 0x0000f80306008986 */ /* 0x0001e2000c101124 */
[----:B------:R-:W-:Y:S05]  /*eb90*/  @P2 BRA `(.L_x_543) ;  /* 0x00000000000c2947 */ /* 0x000fea0003800000 */
[----:B------:R-:W0:Y:S02]  /*eba0*/  LDG.E.U8 R16, desc[UR36][R4.64+0xf9] ;  /* 0x0000f92404107981 */ /* 0x000e24000c1e1100 */
[----:B0-----:R-:W-:-:S05]  /*ebb0*/  PRMT R3, R16, 0x8880, RZ ;  /* 0x0000888010037816 */ /* 0x001fca00000000ff */
[----:B------:R-:W-:-:S07]  /*ebc0*/  IMAD R2, R3, R18, RZ ;  /* 0x0000001203027224 */ /* 0x000fce00078e02ff */
.L_x_543:
[----:B------:R-:W-:Y:S05]  /*ebd0*/  BSYNC B1 ;  /* 0x0000000000017941 */ /* 0x000fea0003800000 */
.L_x_542:
[----:B------:R-:W-:Y:S01]  /*ebe0*/  @!P2 IMAD R149, R149, R17, R2 ;  /* 0x000000119595a224 */ /* 0x000fe200078e0202 */
[----:B------:R-:W-:Y:S04]  /*ebf0*/  BSSY B1, `(.L_x_544) ;  /* 0x0000006000017945 */ /* 0x000fe80003800000 */
[----:B------:R0:W-:Y:S01]  /*ec00*/  @!P2 STG.E.U8 desc[UR36][R6.64+0xf9], R149 ;  /* 0x0000f9950600a986 */ /* 0x0001e2000c101124 */
[----:B------:R-:W-:Y:S05]  /*ec10*/  @P5 BRA `(.L_x_545) ;  /* 0x00000000000c5947 */ /* 0x000fea0003800000 */
[----:B------:R-:W0:Y:S02]  /*ec20*/  LDG.E.U8 R16, desc[UR36][R22.64+0xf8] ;  /* 0x0000f82416107981 */ /* 0x000e24000c1e1100 */
[----:B0-----:R-:W-:-:S05]  /*ec30*/  PRMT R3, R16, 0x8880, RZ ;  /* 0x0000888010037816 */ /* 0x001fca00000000ff */
[----:B------:R-:W-:-:S07]  /*ec40*/  IMAD R2, R3, R18, RZ ;  /* 0x0000001203027224 */ /* 0x000fce00078e02ff */
.L_x_545:
[----:B------:R-:W-:Y:S05]  /*ec50*/  BSYNC B1 ;  /* 0x0000000000017941 */ /* 0x000fea0003800000 */
.L_x_544:
[----:B0-----:R-:W-:Y:S01]  /*ec60*/  @!P5 IMAD R3, R150, R17, R2 ;  /* 0x000000119603d224 */ /* 0x001fe200078e0202 */
[----:B------:R-:W-:Y:S01]  /*ec70*/  ISETP.LT.OR P1, PT, R0, 0xfa, !P1 ;  /* 0x000000fa0000780c */ /* 0x000fe20004f21670 */
[----:B------:R-:W-:Y:S03]  /*ec80*/  BSSY B1, `(.L_x_546) ;  /* 0x0000006000017945 */ /* 0x000fe60003800000 */
[----:B------:R0:W-:Y:S09]  /*ec90*/  @!P5 STG.E.U8 desc[UR36][R8.64+0xf8], R3 ;  /* 0x0000f8030800d986 */ /* 0x0001f2000c101124 */
[----:B------:R-:W-:Y:S05]  /*eca0*/  @P1 BRA `(.L_x_547) ;  /* 0x00000000000c1947 */ /* 0x000fea0003800000 */
[----:B------:R-:W0:Y:S02]  /*ecb0*/  LDG.E.U8 R16, desc[UR36][R22.64+0xf9] ;  /* 0x0000f92416107981 */ /* 0x000e24000c1e1100 */
[----:B0-----:R-:W-:-:S05]  /*ecc0*/  PRMT R3, R16, 0x8880, RZ ;  /* 0x0000888010037816 */ /* 0x001fca00000000ff */
[----:B------:R-:W-:-:S07]  /*ecd0*/  IMAD R2, R3, R18, RZ ;  /* 0x0000001203027224 */ /* 0x000fce00078e02ff */
.L_x_547:
[----:B------:R-:W-:Y:S05]  /*ece0*/  BSYNC B1 ;  /* 0x0000000000017941 */ /* 0x000fea0003800000 */
.L_x_546:
[----:B------:R-:W-:Y:S01]  /*ecf0*/  IMAD R151, R151, R17, R2 ;  /* 0x0000001197977224 */ /* 0x000fe200078e0202 */
[----:B------:R-:W-:Y:S06]  /*ed00*/  @P1 BRA `(.L_x_548) ;  /* 0x0000003800181947 */ /* 0x000fec0003800000 */
[----:B------:R0:W-:Y:S01]  /*ed10*/  STG.E.U8 desc[UR36][R8.64+0xf9], R151 ;  /* 0x0000f99708007986 */ /* 0x0001e2000c101124 */
[----:B------:R-:W-:Y:S05]  /*ed20*/  BRA `(.L_x_548) ;  /* 0x0000003800107947 */ /* 0x000fea0003800000 */
.L_x_35:
[----:B------:R-:W2:Y:S04]  /*ed30*/  LDL.LU R2, [R1] ;  /* 0x0000000001027983 */ /* 0x000ea80000300800 */
[----:B------:R-:W3:Y:S04]  /*ed40*/  LDL.LU R3, [R1+0x14] ;  /* 0x0000140001037983 */ /* 0x000ee80000300800 */
[----:B------:R-:W4:Y:S04]  /*ed50*/  LDL.LU R13, [R1+0x94] ;  /* 0x00009400010d7983 */ /* 0x000f280000300800 */
[----:B------:R-:W5:Y:S04]  /*ed60*/  LDL.LU R15, [R1+0x98] ;  /* 0x00009800010f7983 */ /* 0x000f680000300800 */
        /* <DEDUP_REMOVED lines=61> */
[----:B------:R-:W5:Y:S01]  /*f140*/  LDL.LU R176, [R1+0x194] ;  /* 0x0001940001b07983 */ /* 0x000f620000300800 */
[----:B------:R-:W-:-:S03]  /*f150*/  ISETP.GE.AND P2, PT, R154, 0x1, PT ;  /* 0x000000019a00780c */ /* 0x000fc60003f46270 */
[----:B------:R-:W5:Y:S04]  /*f160*/  LDL.LU R175, [R1+0x198] ;  /* 0x0001980001af7983 */ /* 0x000f680000300800 */
[----:B------:R-:W5:Y:S04]  /*f170*/  LDL.LU R174, [R1+0x19c] ;  /* 0x00019c0001ae7983 */ /* 0x000f680000300800 */
[----:B------:R-:W5:Y:S04]  /*f180*/  LDL.LU R173, [R1+0x1a0] ;  /* 0x0001a00001ad7983 */ /* 0x000f680000300800 */
[----:B------:R-:W5:Y:S01]  /*f190*/  LDL.LU R172, [R1+0x1a4] ;  /* 0x0001a40001ac7983 */ /* 0x000f620000300800 */
[----:B------:R-:W-:-:S03]  /*f1a0*/  ISETP.LT.OR P0, PT, R0, 0x1, !P2 ;  /* 0x000000010000780c */ /* 0x000fc60005701670 */
        /* <DEDUP_REMOVED lines=13> */
[----:B--2---:R-:W-:-:S03]  /*f280*/  @!P0 IMAD R2, R2, R17, RZ ;  /* 0x0000001102028224 */ /* 0x004fc600078e02ff */
        /* <DEDUP_REMOVED lines=9> */
[----:B------:R0:W-:Y:S04]  /*f320*/  @!P0 STG.E.U8 desc[UR36][R4.64], R2 ;  /* 0x0000000204008986 */ /* 0x0001e8000c101124 */
[----:B0-----:R-:W3:Y:S01]  /*f330*/  LDL.LU R2, [R1+0x4] ;  /* 0x0000040001027983 */ /* 0x001ee20000300800 */
[----:B------:R-:W-:-:S02]  /*f340*/  ISETP.LT.OR P0, PT, R0, 0x2, !P2 ;  /* 0x000000020000780c */ /* 0x000fc40005701670 */
[----:B------:R-:W-:-:S11]  /*f350*/  ISETP.GE.AND P1, PT, R154, 0x9, PT ;  /* 0x000000099a00780c */ /* 0x000fd60003f26270 */
[----:B---3--:R-:W-:-:S05]  /*f360*/  @!P0 IMAD R2, R2, R17, RZ ;  /* 0x0000001102028224 */ /* 0x008fca00078e02ff */
[----:B------:R0:W-:Y:S04]  /*f370*/  @!P0 STG.E.U8 desc[UR36][R4.64+0x1], R2 ;  /* 0x0000010204008986 */ /* 0x0001e8000c101124 */
[----:B0-----:R-:W3:Y:S01]  /*f380*/  LDL.LU R2, [R1+0x8] ;  /* 0x0000080001027983 */ /* 0x001ee20000300800 */
[----:B------:R-:W-:-:S13]  /*f390*/  ISETP.LT.OR P0, PT, R0, 0x1, !P1 ;  /* 0x000000010000780c */ /* 0x000fda0004f01670 */
[----:B---3--:R-:W-:-:S05]  /*f3a0*/  @!P0 IMAD R2, R2, R17, RZ ;  /* 0x0000001102028224 */ /* 0x008fca00078e02ff */
[----:B------:R0:W-:Y:S04]  /*f3b0*/  @!P0 STG.E.U8 desc[UR36][R10.64], R2 ;  /* 0x000000020a008986 */ /* 0x0001e8000c101124 */
[----:B0-----:R-:W3:Y:S01]  /*f3c0*/  LDL.LU R2, [R1+0xc] ;  /* 0x00000c0001027983 */ /* 0x001ee20000300800 */
[C---:B------:R-:W-:Y:S02]  /*f3d0*/  ISETP.LT.OR P0, PT, R0.reuse, 0x2, !P1 ;  /* 0x000000020000780c */ /* 0x040fe40004f01670 */
[C---:B------:R-:W-:Y:S02]  /*f3e0*/  ISETP.LT.OR P4, PT, R0.reuse, 0x9, !P2 ;  /* 0x000000090000780c */ /* 0x040fe40005781670 */
[C---:B------:R-:W-:Y:S02]  /*f3f0*/  ISETP.LT.OR P3, PT, R0.reuse, 0xa, !P2 ;  /* 0x0000000a0000780c */ /* 0x040fe40005761670 */
[----:B------:R-:W-:-:S07]  /*f400*/  ISETP.LT.OR P5, PT, R0, 0x9, !P1 ;  /* 0x000000090000780c */ /* 0x000fce0004fa1670 */
[----:B---3--:R-:W-:-:S05]  /*f410*/  @!P0 IMAD R2, R2, R17, RZ ;  /* 0x0000001102028224 */ /* 0x008fca00078e02ff */
[----:B------:R0:W-:Y:S04]  /*f420*/  @!P0 STG.E.U8 desc[UR36][R10.64+0x1], R2 ;  /* 0x000001020a008986 */ /* 0x0001e8000c101124 */
[----:B0-----:R-:W3:Y:S01]  /*f430*/  LDL.LU R2, [R1+0x10] ;  /* 0x0000100001027983 */ /* 0x001ee20000300800 */
[-C--:B------:R-:W-:Y:S01]  /*f440*/  @!P3 IMAD R3, R3, R17.reuse, RZ ;  /* 0x000000110303b224 */ /* 0x080fe200078e02ff */
[----:B------:R-:W-:Y:S01]  /*f450*/  ISETP.LT.OR P0, PT, R0, 0xa, !P1 ;  /* 0x0000000a0000780c */ /* 0x000fe20004f01670 */
[----:B---3--:R-:W-:-:S05]  /*f460*/  @!P4 IMAD R2, R2, R17, RZ ;  /* 0x000000110202c224 */ /* 0x008fca00078e02ff */
[----:B------:R0:W-:Y:S04]  /*f470*/  @!P4 STG.E.U8 desc[UR36][R4.64+0x8], R2 ;  /* 0x000008020400c986 */ /* 0x0001e8000c101124 */
[----:B0-----:R-:W3:Y:S01]  /*f480*/  LDL.LU R2, [R1+0x18] ;  /* 0x0000180001027983 */ /* 0x001ee20000300800 */
[----:B------:R-:W-:-:S03]  /*f490*/  ISETP.LT.OR P4, PT, R0, 0x11, !P2 ;  /* 0x000000110000780c */ /* 0x000fc60005781670 */
[----:B------:R0:W-:Y:S04]  /*f4a0*/  @!P3 STG.E.U8 desc[UR36][R4.64+0x9], R3 ;  /* 0x000009030400b986 */ /* 0x0001e8000c101124 */
[----:B0-----:R-:W4:Y:S01]  /*f4b0*/  LDL.LU R3, [R1+0x24] ;  /* 0x0000240001037983 */ /* 0x001f220000300800 */
[----:B---3--:R-:W-:-:S05]  /*f4c0*/  @!P5 IMAD R2, R2, R17, RZ ;  /* 0x000000110202d224 */ /* 0x008fca00078e02ff */
[----:B------:R0:W-:Y:S04]  /*f4d0*/  @!P5 STG.E.U8 desc[UR36][R10.64+0x8], R2 ;  /* 0x000008020a00d986 */ /* 0x0001e8000c101124 */
[----:B0-----:R-:W3:Y:S02]  /*f4e0*/  LDL.LU R2, [R1+0x1c] ;  /* 0x00001c0001027983 */ /* 0x001ee40000300800 */
[----:B---3--:R-:W-:-:S05]  /*f4f0*/  @!P0 IMAD R2, R2, R17, RZ ;  /* 0x0000001102028224 */ /* 0x008fca00078e02ff */
[----:B------:R0:W-:Y:S04]  /*f500*/  @!P0 STG.E.U8 desc[UR36][R10.64+0x9], R2 ;  /* 0x000009020a008986 */ /* 0x0001e8000c101124 */
[----:B0-----:R-:W3:Y:S01]  /*f510*/  LDL.LU R2, [R1+0x20] ;  /* 0x0000200001027983 */ /* 0x001ee20000300800 */
[C---:B------:R-:W-:Y:S02]  /*f520*/  ISETP.LT.OR P3, PT, R0.reuse, 0x12, !P2 ;  /* 0x000000120000780c */ /* 0x040fe40005761670 */
[----:B------:R-:W-:Y:S01]  /*f530*/  ISETP.LT.OR P5, PT, R0, 0x11, !P1 ;  /* 0x000000110000780c */ /* 0x000fe20004fa1670 */
[----:B---3--:R-:W-:-:S05]  /*f540*/  @!P4 IMAD R2, R2, R17, RZ ;  /* 0x000000110202c224 */ /* 0x008fca00078e02ff */
[----:B------:R0:W-:Y:S04]  /*f550*/  @!P4 STG.E.U8 desc[UR36][R4.64+0x10], R2 ;  /* 0x000010020400c986 */ /* 0x0001e8000c101124 */
[----:B0-----:R-:W3:Y:S01]  /*f560*/  LDL.LU R2, [R1+0x28] ;  /* 0x0000280001027983 */ /* 0x001ee20000300800 */
[----:B----4-:R-:W-:-:S05]  /*f570*/  @!P3 IMAD R3, R3, R17, RZ ;  /* 0x000000110303b224 */ /* 0x010fca00078e02ff */
[----:B------:R0:W-:Y:S04]  /*f580*/  @!P3 STG.E.U8 desc[UR36][R4.64+0x11], R3 ;  /* 0x000011030400b986 */ /* 0x0001e8000c101124 */
[----:B0-----:R-:W4:Y:S01]  /*f590*/  LDL.LU R3, [R1+0x34] ;  /* 0x0000340001037983 */ /* 0x001f220000300800 */
[----:B---3--:R-:W-:-:S05]  /*f5a0*/  @!P5 IMAD R2, R2, R17, RZ ;  /* 0x000000110202d224 */ /* 0x008fca00078e02ff */
[----:B------:R0:W-:Y:S04]  /*f5b0*/  @!P5 STG.E.U8 desc[UR36][R10.64+0x10], R2 ;  /* 0x000010020a00d986 */ /* 0x0001e8000c101124 */
[----:B0-----:R-:W3:Y:S01]  /*f5c0*/  LDL.LU R2, [R1+0x2c] ;  /* 0x00002c0001027983 */ /* 0x001ee20000300800 */
[C---:B------:R-:W-:Y:S02]  /*f5d0*/  ISETP.LT.OR P0, PT, R0.reuse, 0x12, !P1 ;  /* 0x000000120000780c */ /* 0x040fe40004f01670 */
[----:B------:R-:W-:-:S11]  /*f5e0*/  ISETP.LT.OR P4, PT, R0, 0x19, !P2 ;  /* 0x000000190000780c */ /* 0x000fd60005781670 */
        /* <DEDUP_REMOVED lines=35> */
[----:B------:R-:W-:-:S13]  /*f820*/  ISETP.LT.OR P5, PT, R0, 0x2a, !P2 ;  /* 0x0000002a0000780c */ /* 0x000fda00057a1670 */
[----:B----4-:R-:W-:-:S05]  /*f830*/  @!P5 IMAD R3, R3, R17, RZ ;  /* 0x000000110303d224 */ /* 0x010fca00078e02ff */
[----:B------:R-:W-:Y:S01]  /*f840*/  @!P5 STG.E.U8 desc[UR36][R4.64+0x29], R3 ;  /* 0x000029030400d986 */ /* 0x000fe2000c101124 */
[----:B---3--:R-:W-:-:S05]  /*f850*/  @!P4 IMAD R2, R2, R17, RZ ;  /* 0x000000110202c224 */ /* 0x008fca00078e02ff */
[----:B------:R0:W-:Y:S04]  /*f860*/  @!P4 STG.E.U8 desc[UR36][R4.64+0x28], R2 ;  /* 0x000028020400c986 */ /* 0x0001e8000c101124 */
[----:B0-----:R-:W3:Y:S04]  /*f870*/  LDL.LU R2, [R1+0x58] ;  /* 0x0000580001027983 */ /* 0x001ee80000300800 */
[----:B------:R-:W4:Y:S01]  /*f880*/  LDL.LU R3, [R1+0x5c] ;  /* 0x00005c0001037983 */ /* 0x000f220000300800 */
[C---:B------:R-:W-:Y:S02]  /*f890*/  ISETP.LT.OR P0, PT, R0.reuse, 0x29, !P1 ;  /* 0x000000290000780c */ /* 0x040fe40004f01670 */
[----:B------:R-:W-:-:S11]  /*f8a0*/  ISETP.LT.OR P3, PT, R0, 0x2a, !P1 ;  /* 0x0000002a0000780c */ /* 0x000fd60004f61670 */
[----:B---3--:R-:W-:-:S05]  /*f8b0*/  @!P0 IMAD R2, R2, R17, RZ ;  /* 0x0000001102028224 */ /* 0x008fca00078e02ff */
[----:B------:R0:W-:Y:S04]  /*f8c0*/  @!P0 STG.E.U8 desc[UR36][R10.64+0x28], R2 ;  /* 0x000028020a008986 */ /* 0x0001e8000c101124 */
[----:B0-----:R-:W3:Y:S01]  /*f8d0*/  LDL.LU R2, [R1+0x60] ;  /* 0x0000600001027983 */ /* 0x001ee20000300800 */
[----:B----4-:R-:W-:-:S05]  /*f8e0*/  @!P3 IMAD R3, R3, R17, RZ ;  /* 0x000000110303b224 */ /* 0x010fca00078e02ff */
[----:B------:R0:W-:Y:S04]  /*f8f0*/  @!P3 STG.E.U8 desc[UR36][R10.64+0x29], R3 ;  /* 0x000029030a00b986 */ /* 0x0001e8000c101124 */
[----:B0-----:R-:W4:Y:S01]  /*f900*/  LDL.LU R3, [R1+0x64] ;  /* 0x0000640001037983 */ /* 0x001f220000300800 */
        /* <DEDUP_REMOVED lines=49> */
[C---:B------:R-:W-:Y:S02]  /*fc20*/  ISETP.LT.OR P5, PT, R0.reuse, 0x4a, !P2 ;  /* 0x0000004a0000780c */ /* 0x040fe400057a1670 */
[C---:B------:R-:W-:Y:S02]  /*fc30*/  ISETP.LT.OR P0, PT, R0.reuse, 0x49, !P1 ;  /* 0x000000490000780c */ /* 0x040fe40004f01670 */
[----:B------:R-:W-:-:S09]  /*fc40*/  ISETP.LT.OR P3, PT, R0, 0x4a, !P1 ;  /* 0x0000004a0000780c */ /* 0x000fd20004f61670 */
[-C--:B------:R-:W-:Y:S02]  /*fc50*/  @!P5 IMAD R13, R13, R17.reuse, RZ ;  /* 0x000000110d0dd224 */ /* 0x080fe400078e02ff */
[-C--:B-----5:R-:W-:Y:S02]  /*fc60*/  @!P0 IMAD R15, R15, R17.reuse, RZ ;  /* 0x000000110f0f8224 */ /* 0x0a0fe400078e02ff */
[----:B------:R-:W-:Y:S01]  /*fc70*/  @!P3 IMAD R21, R21, R17, RZ ;  /* 0x000000111515b224 */ /* 0x000fe200078e02ff */
[----:B------:R0:W-:Y:S01]  /*fc80*/  @!P5 STG.E.U8 desc[UR36][R4.64+0x49], R13 ;  /* 0x0000490d0400d986 */ /* 0x0001e2000c101124 */
[----:B------:R-:W-:-:S13]  /*fc90*/  ISETP.LT.OR P5, PT, R0, 0x52, !P2 ;  /* 0x000000520000780c */ /* 0x000fda00057a1670 */
[-C--:B------:R-:W-:Y:S02]  /*fca0*/  @!P5 IMAD R23, R23, R17.reuse, RZ ;  /* 0x000000111717d224 */ /* 0x080fe400078e02ff */
[----:B---3--:R-:W-:-:S05]  /*fcb0*/  @!P4 IMAD R2, R2, R17, RZ ;  /* 0x000000110202c224 */ /* 0x008fca00078e02ff */
[----:B------:R-:W-:Y:S01]  /*fcc0*/  @!P4 STG.E.U8 desc[UR36][R4.64+0x48], R2 ;  /* 0x000048020400c986 */ /* 0x000fe2000c101124 */
[----:B------:R-:W-:-:S03]  /*fcd0*/  ISETP.LT.OR P4, PT, R0, 0x51, !P2 ;  /* 0x000000510000780c */ /* 0x000fc60005781670 */
[----:B------:R1:W-:Y:S01]  /*fce0*/  @!P0 STG.E.U8 desc[UR36][R10.64+0x48], R15 ;  /* 0x0000480f0a008986 */ /* 0x0003e2000c101124 */
[----:B------:R-:W-:-:S03]  /*fcf0*/  ISETP.LT.OR P0, PT, R0, 0x51, !P1 ;  /* 0x000000510000780c */ /* 0x000fc60004f01670 */
[----:B------:R3:W-:Y:S01]  /*fd00*/  @!P3 STG.E.U8 desc[UR36][R10.64+0x49], R21 ;  /* 0x000049150a00b986 */ /* 0x0007e2000c101124 */
[----:B------:R-:W-:-:S05]  /*fd10*/  ISETP.LT.OR P3, PT, R0, 0x52, !P1 ;  /* 0x000000520000780c */ /* 0x000fca0004f61670 */
[----:B----4-:R-:W-:-:S05]  /*fd20*/  @!P4 IMAD R3, R3, R17, RZ ;  /* 0x000000110303c224 */ /* 0x010fca00078e02ff */
[----:B------:R4:W-:Y:S01]  /*fd30*/  @!P4 STG.E.U8 desc[UR36][R4.64+0x50], R3 ;  /* 0x000050030400c986 */ /* 0x0009e2000c101124 */
[----:B------:R-:W-:Y:S01]  /*fd40*/  ISETP.LT.OR P4, PT, R0, 0x59, !P2 ;  /* 0x000000590000780c */ /* 0x000fe20005781670 */
[-C--:B0-----:R-:W-:Y:S02]  /*fd50*/  @!P0 IMAD R13, R235, R17.reuse, RZ ;  /* 0x00000011eb0d8224 */ /* 0x081fe400078e02ff */
[----:B------:R0:W-:Y:S01]  /*fd60*/  @!P5 STG.E.U8 desc[UR36][R4.64+0x51], R23 ;  /* 0x000051170400d986 */ /* 0x0001e2000c101124 */
[----:B-1----:R-:W-:Y:S01]  /*fd70*/  @!P3 IMAD R15, R234, R17, RZ ;  /* 0x00000011ea0fb224 */ /* 0x002fe200078e02ff */
[C---:B------:R-:W-:Y:S02]  /*fd80*/  ISETP.LT.OR P5, PT, R0.reuse, 0x5a, !P2 ;  /* 0x0000005a0000780c */ /* 0x040fe400057a1670 */
[----:B------:R1:W-:Y:S01]  /*fd90*/  @!P0 STG.E.U8 desc[UR36][R10.64+0x50], R13 ;  /* 0x0000500d0a008986 */ /* 0x0003e2000c101124 */
[----:B------:R-:W-:-:S05]  /*fda0*/  ISETP.LT.OR P0, PT, R0, 0x59, !P1 ;  /* 0x000000590000780c */ /* 0x000fca0004f01670 */
[----:B---3--:R-:W-:Y:S01]  /*fdb0*/  @!P4 IMAD R21, R233, R17, RZ ;  /* 0x00000011e915c224 */ /* 0x008fe200078e02ff */
[----:B------:R3:W-:Y:S01]  /*fdc0*/  @!P3 STG.E.U8 desc[UR36][R10.64+0x51], R15 ;  /* 0x0000510f0a00b986 */ /* 0x0007e2000c101124 */
[----:B------:R-:W-:-:S03]  /*fdd0*/  ISETP.LT.OR P3, PT, R0, 0x5a, !P1 ;  /* 0x0000005a0000780c */ /* 0x000fc60004f61670 */
[----:B------:R5:W-:Y:S01]  /*fde0*/  @!P4 STG.E.U8 desc[UR36][R4.64+0x58], R21 ;  /* 0x000058150400c986 */ /* 0x000be2000c101124 */
[----:B------:R-:W-:Y:S01]  /*fdf0*/  ISETP.LT.OR P4, PT, R0, 0x61, !P2 ;  /* 0x000000610000780c */ /* 0x000fe20005781670 */
[-C--:B----4-:R-:W-:Y:S02]  /*fe00*/  @!P5 IMAD R3, R232, R17.reuse, RZ ;  /* 0x00000011e803d224 */ /* 0x090fe400078e02ff */
[----:B0-----:R-:W-:-:S03]  /*fe10*/  @!P0 IMAD R23, R231, R17, RZ ;  /* 0x00000011e7178224 */ /* 0x001fc600078e02ff */
[----:B------:R0:W-:Y:S01]  /*fe20*/  @!P5 STG.E.U8 desc[UR36][R4.64+0x59], R3 ;  /* 0x000059030400d986 */ /* 0x0001e2000c101124 */
[----:B------:R-:W-:Y:S02]  /*fe30*/  ISETP.LT.OR P5, PT, R0, 0x62, !P2 ;  /* 0x000000620000780c */ /* 0x000fe400057a1670 */
[-C--:B-1----:R-:W-:Y:S01]  /*fe40*/  @!P3 IMAD R13, R230, R17.reuse, RZ ;  /* 0x00000011e60db224 */ /* 0x082fe200078e02ff */
[----:B------:R1:W-:Y:S01]  /*fe50*/  @!P0 STG.E.U8 desc[UR36][R10.64+0x58], R23 ;  /* 0x000058170a008986 */ /* 0x0003e2000c101124 */
[C---:B------:R-:W-:Y:S02]  /*fe60*/  ISETP.LT.OR P0, PT, R0.reuse, 0x61, !P1 ;  /* 0x000000610000780c */ /* 0x040fe40004f01670 */
[----:B---3--:R-:W-:Y:S01]  /*fe70*/  @!P4 IMAD R15, R229, R17, RZ ;  /* 0x00000011e50fc224 */ /* 0x008fe200078e02ff */
[----:B------:R3:W-:Y:S01]  /*fe80*/  @!P3 STG.E.U8 desc[UR36][R10.64+0x59], R13 ;  /* 0x0000590d0a00b986 */ /* 0x0007e2000c101124 */
[----:B------:R-:W-:-:S03]  /*fe90*/  ISETP.LT.OR P3, PT, R0, 0x62, !P1 ;  /* 0x000000620000780c */ /* 0x000fc60004f61670 */
[----:B------:R4:W-:Y:S01]  /*fea0*/  @!P4 STG.E.U8 desc[UR36][R4.64+0x60], R15 ;  /* 0x0000600f0400c986 */ /* 0x0009e2000c101124 */
[----:B------:R-:W-:Y:S01]  /*feb0*/  ISETP.LT.OR P4, PT, R0, 0x69, !P2 ;  /* 0x000000690000780c */ /* 0x000fe20005781670 */
[----:B-----5:R-:W-:-:S04]  /*fec0*/  @!P5 IMAD R21, R228, R17, RZ ;  /* 0x00000011e415d224 */ /* 0x020fc800078e02ff */
[-C--:B0-----:R-:W-:Y:S01]  /*fed0*/  @!P0 IMAD R3, R227, R17.reuse, RZ ;  /* 0x00000011e3038224 */ /* 0x081fe200078e02ff */
        /* <DEDUP_REMOVED lines=10> */
[----:B----4-:R-:W-:-:S04]  /*ff80*/  @!P5 IMAD R15, R224, R17, RZ ;  /* 0x00000011e00fd224 */ /* 0x010fc800078e02ff */
        /* <DEDUP_REMOVED lines=195> */
[-C--:B--2---:R-:W-:Y:S01]  /*10bc0*/  @!P3 IMAD R21, R158, R17.reuse, RZ ;  /* 0x000000119e15b224 */ /* 0x084fe200078e02ff */
[----:B------:R2:W-:Y:S01]  /*10bd0*/  @!P0 STG.E.U8 desc[UR36][R10.64+0xe8], R15 ;  /* 0x0000e80f0a008986 */ /* 0x0005e2000c101124 */
[C---:B------:R-:W-:Y:S02]  /*10be0*/  ISETP.LT.OR P0, PT, R0.reuse, 0xf1, !P1 ;  /* 0x000000f10000780c */ /* 0x040fe40004f01670 */
[----:B-1----:R-:W-:Y:S01]  /*10bf0*/  @!P4 IMAD R3, R157, R17, RZ ;  /* 0x000000119d03c224 */ /* 0x002fe200078e02ff */
[----:B------:R1:W-:Y:S01]  /*10c00*/  @!P3 STG.E.U8 desc[UR36][R10.64+0xe9], R21 ;  /* 0x0000e9150a00b986 */ /* 0x0003e2000c101124 */
[----:B------:R-:W-:-:S03]  /*10c10*/  ISETP.LT.OR P3, PT, R0, 0xf2, !P1 ;  /* 0x000000f20000780c */ /* 0x000fc60004f61670 */
[----:B------:R4:W-:Y:S01]  /*10c20*/  @!P4 STG.E.U8 desc[UR36][R4.64+0xf0], R3 ;  /* 0x0000f0030400c986 */ /* 0x0009e2000c101124 */
[----:B------:R-:W-:Y:S01]  /*10c30*/  ISETP.LT.OR P4, PT, R0, 0xf9, !P2 ;  /* 0x000000f90000780c */ /* 0x000fe20005781670 */
[----:B---3--:R-:W-:-:S04]  /*10c40*/  @!P5 IMAD R23, R156, R17, RZ ;  /* 0x000000119c17d224 */ /* 0x008fc800078e02ff */
[-C--:B0-----:R-:W-:Y:S01]  /*10c50*/  @!P0 IMAD R13, R153, R17.reuse, RZ ;  /* 0x00000011990d8224 */ /* 0x081fe200078e02ff */
[----:B------:R0:W-:Y:S01]  /*10c60*/  @!P5 STG.E.U8 desc[UR36][R4.64+0xf1], R23 ;  /* 0x0000f1170400d986 */ /* 0x0001e2000c101124 */
[----:B------:R-:W-:Y:S02]  /*10c70*/  ISETP.LT.OR P2, PT, R0, 0xfa, !P2 ;  /* 0x000000fa0000780c */ /* 0x000fe40005741670 */
[-C--:B--2---:R-:W-:Y:S01]  /*10c80*/  @!P3 IMAD R15, R152, R17.reuse, RZ ;  /* 0x00000011980fb224 */ /* 0x084fe200078e02ff */
[----:B------:R2:W-:Y:S01]  /*10c90*/  @!P0 STG.E.U8 desc[UR36][R10.64+0xf0], R13 ;  /* 0x0000f00d0a008986 */ /* 0x0005e2000c101124 */
[----:B------:R-:W-:Y:S02]  /*10ca0*/  ISETP.GE.AND P0, PT, R154, 0x81, PT ;  /* 0x000000819a00780c */ /* 0x000fe40003f06270 */
[----:B-1----:R-:W-:Y:S01]  /*10cb0*/  @!P4 IMAD R21, R22, R17, RZ ;  /* 0x000000111615c224 */ /* 0x002fe200078e02ff */
[C---:B------:R-:W-:Y:S01]  /*10cc0*/  ISETP.LT.OR P5, PT, R0.reuse, 0xf9, !P1 ;  /* 0x000000f90000780c */ /* 0x040fe20004fa1670 */
[----:B------:R1:W-:Y:S01]  /*10cd0*/  @!P3 STG.E.U8 desc[UR36][R10.64+0xf1], R15 ;  /* 0x0000f10f0a00b986 */ /* 0x0003e2000c101124 */
[----:B------:R-:W-:-:S02]  /*10ce0*/  ISETP.LT.OR P1, PT, R0, 0xfa, !P1 ;  /* 0x000000fa0000780c */ /* 0x000fc40004f21670 */
[C---:B------:R-:W-:Y:S01]  /*10cf0*/  ISETP.LT.OR P3, PT, R0.reuse, 0x1, !P0 ;  /* 0x000000010000780c */ /* 0x040fe20004761670 */
[----:B------:R-:W-:Y:S01]  /*10d00*/  @!P4 STG.E.U8 desc[UR36][R4.64+0xf8], R21 ;  /* 0x0000f8150400c986 */ /* 0x000fe2000c101124 */
[----:B------:R-:W-:Y:S01]  /*10d10*/  ISETP.LT.OR P4, PT, R0, 0x2, !P0 ;  /* 0x000000020000780c */ /* 0x000fe20004781670 */
[----:B----4-:R-:W-:-:S05]  /*10d20*/  @!P2 IMAD R3, R20, R17, RZ ;  /* 0x000000111403a224 */ /* 0x010fca00078e02ff */
[----:B------:R3:W-:Y:S01]  /*10d30*/  @!P2 STG.E.U8 desc[UR36][R4.64+0xf9], R3 ;  /* 0x0000f9030400a986 */ /* 0x0007e2000c101124 */
[-C--:B0-----:R-:W-:Y:S02]  /*10d40*/  @!P5 IMAD R23, R14, R17.reuse, RZ ;  /* 0x000000110e17d224 */ /* 0x081fe400078e02ff */
[-C--:B--2---:R-:W-:Y:S01]  /*10d50*/  @!P1 IMAD R13, R12, R17.reuse, RZ ;  /* 0x000000110c0d9224 */ /* 0x084fe200078e02ff */
[----:B------:R-:W-:Y:S01]  /*10d60*/  ISETP.GE.AND P2, PT, R154, 0x89, PT ;  /* 0x000000899a00780c */ /* 0x000fe20003f46270 */
[-C--:B-1----:R-:W-:Y:S02]  /*10d70*/  @!P3 IMAD R15, R24, R17.reuse, RZ ;  /* 0x00000011180fb224 */ /* 0x082fe400078e02ff */
[----:B------:R-:W-:Y:S01]  /*10d80*/  @!P4 IMAD R25, R25, R17, RZ ;  /* 0x000000111919c224 */ /* 0x000fe200078e02ff */
[----:B------:R-:W-:Y:S01]  /*10d90*/  @!P5 STG.E.U8 desc[UR36][R10.64+0xf8], R23 ;  /* 0x0000f8170a00d986 */ /* 0x000fe2000c101124 */
[----:B------:R-:W-:-:S03]  /*10da0*/  ISETP.LT.OR P5, PT, R0, 0x1, !P2 ;  /* 0x000000010000780c */ /* 0x000fc600057a1670 */
[----:B------:R-:W-:Y:S01]  /*10db0*/  @!P1 STG.E.U8 desc[UR36][R10.64+0xf9], R13 ;  /* 0x0000f90d0a009986 */ /* 0x000fe2000c101124 */
[----:B------:R-:W-:-:S03]  /*10dc0*/  ISETP.LT.OR P1, PT, R0, 0x2, !P2 ;  /* 0x000000020000780c */ /* 0x000fc60005721670 */
[----:B------:R-:W-:Y:S01]  /*10dd0*/  @!P3 STG.E.U8 desc[UR36][R6.64], R15 ;  /* 0x0000000f0600b986 */ /* 0x000fe2000c101124 */
[----:B------:R-:W-:-:S03]  /*10de0*/  ISETP.LT.OR P3, PT, R0, 0x9, !P0 ;  /* 0x000000090000780c */ /* 0x000fc60004761670 */
[----:B------:R-:W-:Y:S01]  /*10df0*/  @!P4 STG.E.U8 desc[UR36][R6.64+0x1], R25 ;  /* 0x000001190600c986 */ /* 0x000fe2000c101124 */
[----:B------:R-:W-:Y:S01]  /*10e00*/  ISETP.LT.OR P4, PT, R0, 0xa, !P0 ;  /* 0x0000000a0000780c */ /* 0x000fe20004781670 */
[----:B---3--:R-:W-:-:S04]  /*10e10*/  @!P5 IMAD R3, R26, R17, RZ ;  /* 0x000000111a03d224 */ /* 0x008fc800078e02ff */
[----:B------:R-:W-:-:S04]  /*10e20*/  @!P1 IMAD R27, R27, R17, RZ ;  /* 0x000000111b1b9224 */ /* 0x000fc800078e02ff */
[-C--:B------:R-:W-:Y:S01]  /*10e30*/  @!P3 IMAD R5, R28, R17.reuse, RZ ;  /* 0x000000111c05b224 */ /* 0x080fe200078e02ff */
[----:B------:R0:W-:Y:S03]  /*10e40*/  @!P5 STG.E.U8 desc[UR36][R8.64], R3 ;  /* 0x000000030800d986 */ /* 0x0001e6000c101124 */
[----:B------:R-:W-:Y:S01]  /*10e50*/  @!P4 IMAD R29, R29, R17, RZ ;  /* 0x000000111d1dc224 */ /* 0x000fe200078e02ff */
[----:B------:R-:W-:Y:S01]  /*10e60*/  @!P1 STG.E.U8 desc[UR36][R8.64+0x1], R27 ;  /* 0x0000011b08009986 */ /* 0x000fe2000c101124 */
[C---:B------:R-:W-:Y:S02]  /*10e70*/  ISETP.LT.OR P5, PT, R0.reuse, 0x9, !P2 ;  /* 0x000000090000780c */ /* 0x040fe400057a1670 */
[C---:B------:R-:W-:Y:S01]  /*10e80*/  ISETP.LT.OR P1, PT, R0.reuse, 0xa, !P2 ;  /* 0x0000000a0000780c */ /* 0x040fe20005721670 */
[----:B------:R-:W-:Y:S01]  /*10e90*/  @!P3 STG.E.U8 desc[UR36][R6.64+0x8], R5 ;  /* 0x000008050600b986 */ /* 0x000fe2000c101124 */
[----:B------:R-:W-:-:S03]  /*10ea0*/  ISETP.LT.OR P3, PT, R0, 0x11, !P0 ;  /* 0x000000110000780c */ /* 0x000fc60004761670 */
[----:B------:R-:W-:Y:S01]  /*10eb0*/  @!P4 STG.E.U8 desc[UR36][R6.64+0x9], R29 ;  /* 0x0000091d0600c986 */ /* 0x000fe2000c101124 */
[----:B------:R-:W-:-:S05]  /*10ec0*/  ISETP.LT.OR P4, PT, R0, 0x12, !P0 ;  /* 0x000000120000780c */ /* 0x000fca0004781670 */
[-C--:B0-----:R-:W-:Y:S02]  /*10ed0*/  @!P5 IMAD R3, R30, R17.reuse, RZ ;  /* 0x000000111e03d224 */ /* 0x081fe400078e02ff */
[-C--:B------:R-:W-:Y:S02]  /*10ee0*/  @!P1 IMAD R31, R31, R17.reuse, RZ ;  /* 0x000000111f1f9224 */ /* 0x080fe400078e02ff */
[-C--:B------:R-:W-:Y:S01]  /*10ef0*/  @!P3 IMAD R11, R32, R17.reuse, RZ ;  /* 0x00000011200bb224 */ /* 0x080fe200078e02ff */
[----:B------:R0:W-:Y:S03]  /*10f00*/  @!P5 STG.E.U8 desc[UR36][R8.64+0x8], R3 ;  /* 0x000008030800d986 */ /* 0x0001e6000c101124 */
[----:B------:R-:W-:Y:S01]  /*10f10*/  @!P4 IMAD R33, R33, R17, RZ ;  /* 0x000000112121c224 */ /* 0x000fe200078e02ff */
[----:B------:R-:W-:Y:S01]  /*10f20*/  @!P1 STG.E.U8 desc[UR36][R8.64+0x9], R31 ;  /* 0x0000091f08009986 */ /* 0x000fe2000c101124 */
[----:B------:R-:W-:-:S02]  /*10f30*/  ISETP.LT.OR P5, PT, R0, 0x11, !P2 ;  /* 0x000000110000780c */ /* 0x000fc400057a1670 */
        /* <DEDUP_REMOVED lines=301> */
[----:B------:R1:W-:Y:S01]  /*12210*/  @!P3 STG.E.U8 desc[UR36][R6.64+0xd8], R5 ;  /* 0x0000d8050600b986 */ /* 0x0003e2000c101124 */
        /* <DEDUP_REMOVED lines=15> */
[-C--:B-1----:R-:W-:Y:S02]  /*12310*/  @!P5 IMAD R5, R138, R17.reuse, RZ ;  /* 0x000000118a05d224 */ /* 0x082fe400078e02ff */
[-C--:B------:R-:W-:Y:S02]  /*12320*/  @!P1 IMAD R139, R139, R17.reuse, RZ ;  /* 0x000000118b8b9224 */ /* 0x080fe400078e02ff */
[-C--:B0-----:R-:W-:Y:S01]  /*12330*/  @!P3 IMAD R3, R140, R17.reuse, RZ ;  /* 0x000000118c03b224 */ /* 0x081fe200078e02ff */
[----:B------:R0:W-:Y:S03]  /*12340*/  @!P5 STG.E.U8 desc[UR36][R8.64+0xe0], R5 ;  /* 0x0000e0050800d986 */ /* 0x0001e6000c101124 */
[----:B------:R-:W-:Y:S01]  /*12350*/  @!P4 IMAD R141, R141, R17, RZ ;  /* 0x000000118d8dc224 */ /* 0x000fe200078e02ff */
[----:B------:R-:W-:Y:S01]  /*12360*/  @!P1 STG.E.U8 desc[UR36][R8.64+0xe1], R139 ;  /* 0x0000e18b08009986 */ /* 0x000fe2000c101124 */
[----:B------:R-:W-:-:S03]  /*12370*/  ISETP.LT.OR P1, PT, R0, 0xe9, !P2 ;  /* 0x000000e90000780c */ /* 0x000fc60005721670 */
[----:B------:R1:W-:Y:S01]  /*12380*/  @!P3 STG.E.U8 desc[UR36][R6.64+0xe8], R3 ;  /* 0x0000e8030600b986 */ /* 0x0003e2000c101124 */
[----:B------:R-:W-:-:S03]  /*12390*/  ISETP.LT.OR P3, PT, R0, 0xea, !P2 ;  /* 0x000000ea0000780c */ /* 0x000fc60005761670 */
[----:B------:R-:W-:Y:S01]  /*123a0*/  @!P4 STG.E.U8 desc[UR36][R6.64+0xe9], R141 ;  /* 0x0000e98d0600c986 */ /* 0x000fe2000c101124 */
[C---:B------:R-:W-:Y:S02]  /*123b0*/  ISETP.LT.OR P4, PT, R0.reuse, 0xf2, !P0 ;  /* 0x000000f20000780c */ /* 0x040fe40004781670 */
[----:B------:R-:W-:-:S03]  /*123c0*/  ISETP.LT.OR P5, PT, R0, 0xf1, !P0 ;  /* 0x000000f10000780c */ /* 0x000fc600047a1670 */
[----:B--2---:R-:W-:-:S04]  /*123d0*/  @!P1 IMAD R11, R142, R17, RZ ;  /* 0x000000118e0b9224 */ /* 0x004fc800078e02ff */
[----:B------:R-:W-:-:S04]  /*123e0*/  @!P3 IMAD R143, R143, R17, RZ ;  /* 0x000000118f8fb224 */ /* 0x000fc800078e02ff */
[-C--:B------:R-:W-:Y:S02]  /*123f0*/  @!P4 IMAD R145, R145, R17.reuse, RZ ;  /* 0x000000119191c224 */ /* 0x080fe400078e02ff */
[----:B0-----:R-:W-:Y:S01]  /*12400*/  @!P5 IMAD R5, R144, R17, RZ ;  /* 0x000000119005d224 */ /* 0x001fe200078e02ff */
[----:B------:R0:W-:Y:S01]  /*12410*/  @!P1 STG.E.U8 desc[UR36][R8.64+0xe8], R11 ;  /* 0x0000e80b08009986 */ /* 0x0001e2000c101124 */
[----:B------:R-:W-:-:S03]  /*12420*/  ISETP.LT.OR P1, PT, R0, 0xf1, !P2 ;  /* 0x000000f10000780c */ /* 0x000fc60005721670 */
[----:B------:R-:W-:Y:S01]  /*12430*/  @!P3 STG.E.U8 desc[UR36][R8.64+0xe9], R143 ;  /* 0x0000e98f0800b986 */ /* 0x000fe2000c101124 */
[----:B------:R-:W-:-:S03]  /*12440*/  ISETP.LT.OR P3, PT, R0, 0xf9, !P0 ;  /* 0x000000f90000780c */ /* 0x000fc60004761670 */
[----:B------:R-:W-:Y:S01]  /*12450*/  @!P4 STG.E.U8 desc[UR36][R6.64+0xf1], R145 ;  /* 0x0000f1910600c986 */ /* 0x000fe2000c101124 */
[C---:B------:R-:W-:Y:S02]  /*12460*/  ISETP.LT.OR P4, PT, R0.reuse, 0xf2, !P2 ;  /* 0x000000f20000780c */ /* 0x040fe40005781670 */
[C---:B------:R-:W-:Y:S01]  /*12470*/  ISETP.LT.OR P0, PT, R0.reuse, 0xfa, !P0 ;  /* 0x000000fa0000780c */ /* 0x040fe20004701670 */
[----:B------:R2:W-:Y:S01]  /*12480*/  @!P5 STG.E.U8 desc[UR36][R6.64+0xf0], R5 ;  /* 0x0000f0050600d986 */ /* 0x0005e2000c101124 */
[C---:B------:R-:W-:Y:S02]  /*12490*/  ISETP.LT.OR P5, PT, R0.reuse, 0xf9, !P2 ;  /* 0x000000f90000780c */ /* 0x040fe400057a1670 */
[----:B------:R-:W-:Y:S01]  /*124a0*/  ISETP.LT.OR P2, PT, R0, 0xfa, !P2 ;  /* 0x000000fa0000780c */ /* 0x000fe20005741670 */
[-C--:B-1----:R-:W-:Y:S02]  /*124b0*/  @!P1 IMAD R3, R146, R17.reuse, RZ ;  /* 0x0000001192039224 */ /* 0x082fe400078e02ff */
[----:B0-----:R-:W-:-:S04]  /*124c0*/  @!P3 IMAD R11, R148, R17, RZ ;  /* 0x00000011940bb224 */ /* 0x001fc800078e02ff */
[-C--:B------:R-:W-:Y:S02]  /*124d0*/  @!P4 IMAD R147, R147, R17.reuse, RZ ;  /* 0x000000119393c224 */ /* 0x080fe400078e02ff */
[-C--:B------:R-:W-:Y:S02]  /*124e0*/  @!P0 IMAD R149, R149, R17.reuse, RZ ;  /* 0x0000001195958224 */ /* 0x080fe400078e02ff */
[-C--:B--2---:R-:W-:Y:S02]  /*124f0*/  @!P5 IMAD R5, R150, R17.reuse, RZ ;  /* 0x000000119605d224 */ /* 0x084fe400078e02ff */
[----:B------:R-:W-:Y:S01]  /*12500*/  @!P2 IMAD R151, R151, R17, RZ ;  /* 0x000000119797a224 */ /* 0x000fe200078e02ff */
[----:B------:R0:W-:Y:S04]  /*12510*/  @!P1 STG.E.U8 desc[UR36][R8.64+0xf0], R3 ;  /* 0x0000f00308009986 */ /* 0x0001e8000c101124 */
[----:B------:R0:W-:Y:S04]  /*12520*/  @!P4 STG.E.U8 desc[UR36][R8.64+0xf1], R147 ;  /* 0x0000f1930800c986 */ /* 0x0001e8000c101124 */
[----:B------:R0:W-:Y:S04]  /*12530*/  @!P3 STG.E.U8 desc[UR36][R6.64+0xf8], R11 ;  /* 0x0000f80b0600b986 */ /* 0x0001e8000c101124 */
[----:B------:R0:W-:Y:S04]  /*12540*/  @!P0 STG.E.U8 desc[UR36][R6.64+0xf9], R149 ;  /* 0x0000f99506008986 */ /* 0x0001e8000c101124 */
[----:B------:R0:W-:Y:S04]  /*12550*/  @!P5 STG.E.U8 desc[UR36][R8.64+0xf8], R5 ;  /* 0x0000f8050800d986 */ /* 0x0001e8000c101124 */
[----:B------:R0:W-:Y:S02]  /*12560*/  @!P2 STG.E.U8 desc[UR36][R8.64+0xf9], R151 ;  /* 0x0000f9970800a986 */ /* 0x0001e4000c101124 */
.L_x_548:
[----:B------:R-:W-:Y:S05]  /*12570*/  BSYNC B0 ;  /* 0x0000000000007941 */ /* 0x000fea0003800000 */
.L_x_34:
[----:B0-----:R-:W2:Y:S04]  /*12580*/  LDL.LU R3, [R1+0x200] ;  /* 0x0002000001037983 */ /* 0x001ea80000300800 */
[----:B------:R-:W2:Y:S01]  /*12590*/  LDL.LU R2, [R1+0x204] ;  /* 0x0002040001027983 */ /* 0x000ea20000300800 */
[----:B------:R-:W-:Y:S01]  /*125a0*/  ULDC UR4, c[0x0][0xc] ;  /* 0x0000030000047ab9 */ /* 0x000fe20000000800 */
[----:B------:R-:W-:Y:S01]  /*125b0*/  ULDC UR5, c[0x0][0x10] ;  /* 0x0000040000057ab9 */ /* 0x000fe20000000800 */
[----:B------:R-:W2:Y:S01]  /*125c0*/  LDC R5, c[0x0][0x14] ;  /* 0x00000500ff057b82 */ /* 0x000ea20000000800 */
[----:B------:R-:W-:Y:S01]  /*125d0*/  UIMAD.WIDE.U32 UR4, UR4, UR5, URZ ;  /* 0x00000005040472a5 */ /* 0x000fe2000f8e003f */
[----:B------:R-:W-:Y:S01]  /*125e0*/  PRMT R0, RZ, 0x7610, R0 ;  /* 0x00007610ff007816 */ /* 0x000fe20000000000 */
[----:B------:R-:W-:Y:S01]  /*125f0*/  UMOV UR42, 0xffffffff ;  /* 0xffffffff002a7882 */ /* 0x000fe20000000000 */
[----:B------:R-:W-:-:S03]  /*12600*/  UMOV UR43, 0xffffffff ;  /* 0xffffffff002b7882 */ /* 0x000fc60000000000 */
[----:B--2---:R-:W-:-:S04]  /*12610*/  IMAD.WIDE.U32 R2, R5, UR4, R2 ;  /* 0x0000000405027c25 */ /* 0x004fc8000f8e0002 */
[----:B------:R-:W-:Y:S01]  /*12620*/  IMAD R5, R5, UR5, RZ ;  /* 0x0000000505057c24 */ /* 0x000fe2000f8e02ff */
[----:B------:R-:W-:Y:S01]  /*12630*/  ULDC.64 UR4, c[0x0][0x650] ;  /* 0x0001940000047ab9 */ /* 0x000fe20000000a00 */
[----:B-1-3--:R-:W-:Y:S01]  /*12640*/  IMAD.MOV.U32 R6, RZ, RZ, R2 ;  /* 0x000000ffff067224 */ /* 0x00afe200078e0002 */
[----:B------:R-:W-:Y:S01]  /*12650*/  ISETP.GE.U32.AND P0, PT, R2, UR4, PT ;  /* 0x0000000402007c0c */ /* 0x000fe2000bf06070 */
[----:B------:R-:W-:-:S05]  /*12660*/  IMAD.IADD R4, R3, 0x1, R5 ;  /* 0x0000000103047824 */ /* 0x000fca00078e0205 */
[----:B------:R0:W-:Y:S01]  /*12670*/  STL [R1+0x200], R4 ;  /* 0x0002000401007387 */ /* 0x0001e20000100800 */
[----:B------:R-:W-:-:S03]  /*12680*/  ISETP.GE.U32.AND.EX P0, PT, R4, UR5, PT, P0 ;  /* 0x0000000504007c0c */ /* 0x000fc6000bf06100 */
[----:B------:R0:W-:Y:S10]  /*12690*/  STL [R1+0x204], R6 ;  /* 0x0002040601007387 */ /* 0x0001f40000100800 */
[----:B0-----:R-:W-:Y:S05]  /*126a0*/  @P0 BRA `(.L_x_549) ;  /* 0x0000000400880947 */ /* 0x001fea0003800000 */
[----:B------:R-:W0:Y:S01]  /*126b0*/  S2UR UR6, SR_CTAID.X ;  /* 0x00000000000679c3 */ /* 0x000e220000002500 */
[----:B------:R-:W-:Y:S01]  /*126c0*/  ULDC.64 UR12, c[0x0][0x628] ;  /* 0x00018a00000c7ab9 */ /* 0x000fe20000000a00 */
[----:B------:R-:W-:Y:S01]  /*126d0*/  ULDC UR4, c[0x0][0x150] ;  /* 0x0000540000047ab9 */ /* 0x000fe20000000800 */
[----:B------:R-:W-:Y:S01]  /*126e0*/  ISETP.NE.U32.AND P0, PT, RZ, UR12, PT ;  /* 0x0000000cff007c0c */ /* 0x000fe2000bf05070 */
[----:B------:R-:W-:Y:S01]  /*126f0*/  ULDC UR15, c[0x0][0x630] ;  /* 0x00018c00000f7ab9 */ /* 0x000fe20000000800 */
[----:B------:R-:W-:Y:S01]  /*12700*/  R2UR UR16, R6 ;  /* 0x00000000061072ca */ /* 0x000fe200000e0000 */
[----:B------:R-:W-:Y:S01]  /*12710*/  ULDC UR19, c[0x0][0x154] ;  /* 0x0000550000137ab9 */ /* 0x000fe20000000800 */
[----:B------:R-:W-:Y:S01]  /*12720*/  ISETP.NE.AND.EX P0, PT, RZ, UR13, PT, P0 ;  /* 0x0000000dff007c0c */ /* 0x000fe2000bf05300 */
[----:B------:R-:W1:Y:S01]  /*12730*/  S2UR UR18, SR_CTAID.Y ;  /* 0x00000000001279c3 */ /* 0x000e620000002600 */
[----:B------:R-:W-:Y:S02]  /*12740*/  R2UR UR17, R4 ;  /* 0x00000000041172ca */ /* 0x000fe400000e0000 */
[----:B------:R-:W-:-:S02]  /*12750*/  R2UR UR10, R6 ;  /* 0x00000000060a72ca */ /* 0x000fc400000e0000 */
[----:B------:R-:W-:Y:S02]  /*12760*/  R2UR UR11, R4 ;  /* 0x00000000040b72ca */ /* 0x000fe400000e0000 */
[----:B0-----:R-:W-:-:S05]  /*12770*/  I2FP.F32.U32 R0, UR6 ;  /* 0x0000000600007c45 */ /* 0x001fca0008201000 */
[----:B------:R-:W-:-:S04]  /*12780*/  FMUL R0, R0, UR4 ;  /* 0x0000000400007c20 */ /* 0x000fc80008400000 */
[----:B------:R0:W2:Y:S01]  /*12790*/  F2I.U32.TRUNC.NTZ R2, R0 ;  /* 0x0000000000027305 */ /* 0x0000a2000020f000 */
[----:B-1----:R-:W-:Y:S05]  /*127a0*/  @!P0 BRA `(.L_x_550) ;  /* 0x0000000000308947 */ /* 0x002fea0003800000 */
        /* <DEDUP_REMOVED lines=12> */
.L_x_550:
[----:B------:R-:W-:Y:S01]  /*12870*/  USHF.R.U64 UR43, UR10, UR15, UR11 ;  /* 0x0000000f0a2b7299 */ /* 0x000fe2000800120b */
[----:B0-----:R-:W-:Y:S01]  /*12880*/  I2FP.F32.U32 R0, UR18 ;  /* 0x0000001200007c45 */ /* 0x001fe20008201000 */
[----:B------:R-:W-:Y:S02]  /*12890*/  USHF.R.U32.HI UR4, URZ, UR15, UR11 ;  /* 0x0000000f3f047299 */ /* 0x000fe4000801160b */
[----:B------:R-:W-:Y:S02]  /*128a0*/  UIADD3 UR10, UP0, URZ, -UR43, URZ ;  /* 0x8000002b3f0a7290 */ /* 0x000fe4000ff1e03f */
[----:B------:R-:W-:Y:S01]  /*128b0*/  FMUL R0, R0, UR19 ;  /* 0x0000001300007c20 */ /* 0x000fe20008400000 */
[----:B------:R-:W-:Y:S01]  /*128c0*/  ULDC.64 UR12, c[0x0][0x620] ;  /* 0x00018800000c7ab9 */ /* 0x000fe20000000a00 */
[----:B------:R-:W-:Y:S01]  /*128d0*/  UIADD3.X UR4, URZ, ~UR4, URZ, UP0, !UPT ;  /* 0x800000043f047290 */ /* 0x000fe200087fe43f */
[----:B------:R-:W-:Y:S01]  /*128e0*/  UMOV UR8, UR16 ;  /* 0x0000001000087c82 */ /* 0x000fe20008000000 */
[----:B------:R-:W-:-:S02]  /*128f0*/  UMOV UR9, UR17 ;  /* 0x0000001100097c82 */ /* 0x000fc40008000000 */
[----:B------:R-:W-:Y:S01]  /*12900*/  UIMAD UR4, UR4, UR12, URZ ;  /* 0x0000000c040472a4 */ /* 0x000fe2000f8e023f */
[----:B------:R-:W0:Y:S01]  /*12910*/  F2I.U32.TRUNC.NTZ R0, R0 ;  /* 0x0000000000007305 */ /* 0x000e22000020f000 */
[----:B------:R-:W-:Y:S01]  /*12920*/  UIMAD.WIDE.U32 UR8, UR10, UR12, UR8 ;  /* 0x0000000c0a0872a5 */ /* 0x000fe2000f8e0008 */
[----:B--2---:R-:W-:Y:S01]  /*12930*/  R2UR UR12, R2 ;  /* 0x00000000020c72ca */ /* 0x004fe200000e0000 */
[----:B------:R-:W-:Y:S01]  /*12940*/  UIMAD UR10, UR10, UR13, UR4 ;  /* 0x0000000d0a0a72a4 */ /* 0x000fe2000f8e0204 */
[----:B------:R-:W-:Y:S01]  /*12950*/  ULDC UR11, c[0x0][0x618] ;  /* 0x00018600000b7ab9 */ /* 0x000fe20000000800 */
[----:B------:R-:W-:Y:S02]  /*12960*/  ULDC UR21, c[0x0][0x658] ;  /* 0x0001960000157ab9 */ /* 0x000fe40000000800 */
[----:B------:R-:W-:Y:S01]  /*12970*/  UIADD3 UR9, UR9, UR10, URZ ;  /* 0x0000000a09097290 */ /* 0x000fe2000fffe03f */
[----:B------:R-:W-:Y:S01]  /*12980*/  UMOV UR15, 0xffffffff ;  /* 0xffffffff000f7882 */ /* 0x000fe20000000000 */
[----:B------:R-:W-:Y:S01]  /*12990*/  ULDC.64 UR4, c[0x0][0x640] ;  /* 0x0001900000047ab9 */ /* 0x000fe20000000a00 */
[----:B------:R-:W-:Y:S01]  /*129a0*/  USHF.L.U32 UR15, UR15, UR21, URZ ;  /* 0x000000150f0f7299 */ /* 0x000fe2000800063f */
[----:B------:R-:W-:Y:S01]  /*129b0*/  ISETP.NE.U32.AND P0, PT, RZ, UR4, PT ;  /* 0x00000004ff007c0c */ /* 0x000fe2000bf05070 */
[----:B------:R-:W-:-:S02]  /*129c0*/  USHF.R.U64 UR16, UR8, UR11, UR9 ;  /* 0x0000000b08107299 */ /* 0x000fc40008001209 */
[----:B------:R-:W-:Y:S01]  /*129d0*/  USHF.R.U32.HI UR8, URZ, UR11, UR9 ;  /* 0x0000000b3f087299 */ /* 0x000fe20008011609 */
[----:B0-----:R-:W-:Y:S01]  /*129e0*/  R2UR UR14, R0 ;  /* 0x00000000000e72ca */ /* 0x001fe200000e0000 */
[----:B------:R-:W-:Y:S01]  /*129f0*/  ULDC UR17, c[0x0][0x608] ;  /* 0x0001820000117ab9 */ /* 0x000fe20000000800 */
[----:B------:R-:W-:Y:S01]  /*12a00*/  ULOP3.LUT UR41, URZ, UR15, URZ, 0x33, !UPT ;  /* 0x0000000f3f297292 */ /* 0x000fe2000f8e333f */
[----:B------:R-:W-:Y:S01]  /*12a10*/  ISETP.NE.AND.EX P0, PT, RZ, UR5, PT, P0 ;  /* 0x00000005ff007c0c */ /* 0x000fe2000bf05300 */
[----:B------:R-:W-:Y:S02]  /*12a20*/  USHF.R.U64 UR15, UR16, UR17, UR8 ;  /* 0x00000011100f7299 */ /* 0x000fe40008001208 */
[----:B------:R-:W-:Y:S02]  /*12a30*/  USHF.R.U32.HI UR8, URZ, UR17, UR8 ;  /* 0x000000113f087299 */ /* 0x000fe40008011608 */
[----:B------:R-:W-:Y:S02]  /*12a40*/  UIADD3 UR12, -UR12, URZ, URZ ;  /* 0x0000003f0c0c7290 */ /* 0x000fe4000fffe13f */
[----:B------:R-:W-:Y:S01]  /*12a50*/  USHF.R.U64 UR17, UR15, UR21, UR8 ;  /* 0x000000150f117299 */ /* 0x000fe20008001208 */
[----:B------:R-:W-:Y:S01]  /*12a60*/  UMOV UR19, 0x1 ;  /* 0x0000000100137882 */ /* 0x000fe20000000000 */
[----:B------:R-:W-:Y:S01]  /*12a70*/  ULDC UR13, c[0x0][0x144] ;  /* 0x00005100000d7ab9 */ /* 0x000fe20000000800 */
[----:B------:R-:W-:Y:S01]  /*12a80*/  ULDC UR7, c[0x0][0x600] ;  /* 0x0001800000077ab9 */ /* 0x000fe20000000800 */
[----:B------:R-:W-:-:S02]  /*12a90*/  USHF.L.U32 UR24, UR19, UR21, URZ ;  /* 0x0000001513187299 */ /* 0x000fc4000800063f */
[----:B------:R-:W-:Y:S02]  /*12aa0*/  USHF.R.U32.HI UR8, URZ, UR21, UR8 ;  /* 0x000000153f087299 */ /* 0x000fe40008011608 */
[----:B------:R-:W-:Y:S02]  /*12ab0*/  UIMAD UR21, UR13, UR12, UR6 ;  /* 0x0000000c0d1572a4 */ /* 0x000fe4000f8e0206 */
[----:B------:R-:W-:Y:S02]  /*12ac0*/  UIADD3 UR20, UR7, -0x1, URZ ;  /* 0xffffffff07147890 */ /* 0x000fe4000fffe03f */
[----:B------:R-:W-:Y:S01]  /*12ad0*/  UIADD3 UR19, -UR14, URZ, URZ ;  /* 0x0000003f0e137290 */ /* 0x000fe2000fffe13f */
[----:B------:R-:W-:Y:S01]  /*12ae0*/  ULDC UR25, c[0x0][0x148] ;  /* 0x0000520000197ab9 */ /* 0x000fe20000000800 */
[----:B------:R-:W-:Y:S01]  /*12af0*/  ULDC UR22, c[0x0][0x648] ;  /* 0x0001920000167ab9 */ /* 0x000fe20000000800 */
[----:B------:R-:W-:Y:S01]  /*12b00*/  ULDC UR23, c[0x0][0x638] ;  /* 0x00018e0000177ab9 */ /* 0x000fe20000000800 */
        /* <DEDUP_REMOVED lines=14> */
.L_x_551:
[----:B------:R-:W-:Y:S01]  /*12bf0*/  UISETP.NE.AND UP0, UPT, UR46, URZ, UPT ;  /* 0x0000003f2e00728c */ /* 0x000fe2000bf05270 */
[----:B------:R-:W-:Y:S01]  /*12c00*/  MOV R0, 0x1 ;  /* 0x0000000100007802 */ /* 0x000fe20000000f00 */
[----:B------:R-:W-:Y:S02]  /*12c10*/  USHF.R.U64 UR4, UR6, UR22, UR8 ;  /* 0x0000001606047299 */ /* 0x000fe40008001208 */
[----:B------:R-:W-:Y:S02]  /*12c20*/  ULOP3.LUT UR41, UR15, UR41, URZ, 0xc0, !UPT ;  /* 0x000000290f297292 */ /* 0x000fe4000f8ec03f */
[----:B------:R-:W-:Y:S02]  /*12c30*/  UIADD3 UR5, -UR4, URZ, URZ ;  /* 0x0000003f04057290 */ /* 0x000fe4000fffe13f */
[----:B------:R-:W-:Y:S02]  /*12c40*/  UIMAD UR41, UR24, UR4, UR41 ;  /* 0x00000004182972a4 */ /* 0x000fe4000f8e0229 */
[----:B------:R-:W-:-:S02]  /*12c50*/  ULOP3.LUT UR16, UR16, UR20, URZ, 0xc0, !UPT ;  /* 0x0000001410107292 */ /* 0x000fc4000f8ec03f */
[----:B------:R-:W-:Y:S02]  /*12c60*/  @UP0 UIMAD UR21, UR25, UR19, UR18 ;  /* 0x00000013191502a4 */ /* 0x000fe4000f8e0212 */
[----:B------:R-:W-:-:S03]  /*12c70*/  UIMAD UR4, UR5, UR23, UR17 ;  /* 0x00000017050472a4 */ /* 0x000fc6000f8e0211 */
[----:B------:R-:W-:Y:S01]  /*12c80*/  ULDC UR5, c[0x0][0x610] ;  /* 0x0001840000057ab9 */ /* 0x000fe20000000800 */
[----:B------:R-:W-:Y:S02]  /*12c90*/  UIMAD UR4, UR4, UR7, UR16 ;  /* 0x00000007040472a4 */ /* 0x000fe4000f8e0210 */
[----:B------:R-:W-:-:S04]  /*12ca0*/  UIMAD UR41, UR41, UR5, UR21 ;  /* 0x00000005292972a4 */ /* 0x000fc8000f8e0215 */
[----:B------:R-:W-:Y:S02]  /*12cb0*/  USEL UR42, UR4, UR41, !UP0 ;  /* 0x00000029042a7287 */ /* 0x000fe4000c000000 */
[----:B------:R-:W-:-:S12]  /*12cc0*/  USEL UR41, UR41, UR4, !UP0 ;  /* 0x0000000429297287 */ /* 0x000fd8000c000000 */
.L_x_549:
[----:B------:R-:W-:-:S13]  /*12cd0*/  LOP3.LUT P0, RZ, R0, 0xff, RZ, 0xc0, !PT ;  /* 0x000000ff00ff7812 */ /* 0x000fda000780c0ff */
[----:B------:R-:W-:Y:S05]  /*12ce0*/  @P0 BRA `(.L_x_552) ;  /* 0xfffffee4008c0947 */ /* 0x000fea000383ffff */
[----:B------:R-:W-:Y:S05]  /*12cf0*/  EXIT ;  /* 0x000000000000794d */ /* 0x000fea0003800000 */
.L_x_7:
[----:B------:R-:W2:Y:S01]  /*12d00*/  LDL R5, [R1+0x204] ;  /* 0x0002040001057983 */ /* 0x000ea20000100800 */
[----:B------:R-:W-:-:S03]  /*12d10*/  ULDC.64 UR4, c[0x0][0x650] ;  /* 0x0001940000047ab9 */ /* 0x000fc60000000a00 */
[----:B------:R-:W3:Y:S01]  /*12d20*/  LDL R3, [R1+0x200] ;  /* 0x0002000001037983 */ /* 0x000ee20000100800 */
[----:B------:R-:W-:Y:S01]  /*12d30*/  PRMT R0, RZ, 0x7610, R0 ;  /* 0x00007610ff007816 */ /* 0x000fe20000000000 */
[----:B------:R-:W-:Y:S02]  /*12d40*/  IMAD.MOV.U32 R4, RZ, RZ, -0x1 ;  /* 0xffffffffff047424 */ /* 0x000fe400078e00ff */
[----:B------:R-:W-:Y:S02]  /*12d50*/  IMAD.MOV.U32 R2, RZ, RZ, -0x1 ;  /* 0xffffffffff027424 */ /* 0x000fe400078e00ff */
[----:B------:R-:W-:Y:S01]  /*12d60*/  IMAD.MOV.U32 R11, RZ, RZ, -0x1 ;  /* 0xffffffffff0b7424 */ /* 0x000fe200078e00ff */
[----:B--2---:R-:W-:-:S04]  /*12d70*/  ISETP.GE.U32.AND P0, PT, R5, UR4, PT ;  /* 0x0000000405007c0c */ /* 0x004fc8000bf06070 */
[----:B---3--:R-:W-:-:S13]  /*12d80*/  ISETP.GE.U32.AND.EX P0, PT, R3, UR5, PT, P0 ;  /* 0x0000000503007c0c */ /* 0x008fda000bf06100 */
        /* <DEDUP_REMOVED lines=21> */
.L_x_554:
[----:B------:R-:W-:Y:S01]  /*12ee0*/  USHF.R.U64 UR4, UR14, UR19, UR15 ;  /* 0x000000130e047299 */ /* 0x000fe2000800120f */
[----:B------:R-:W-:Y:S01]  /*12ef0*/  R2UR UR7, R3 ;  /* 0x00000000030772ca */ /* 0x000fe200000e0000 */
[----:B------:R-:W-:Y:S02]  /*12f00*/  USHF.R.U32.HI UR5, URZ, UR19, UR15 ;  /* 0x000000133f057299 */ /* 0x000fe4000801160f */
[----:B------:R-:W-:Y:S01]  /*12f10*/  UIADD3 UR13, UP0, URZ, -UR4, URZ ;  /* 0x800000043f0d7290 */ /* 0x000fe2000ff1e03f */
[----:B------:R-:W-:Y:S01]  /*12f20*/  ULDC.64 UR14, c[0x0][0x620] ;  /* 0x00018800000e7ab9 */ /* 0x000fe20000000a00 */
[----:B------:R-:W-:Y:S02]  /*12f30*/  UMOV UR6, UR20 ;  /* 0x0000001400067c82 */ /* 0x000fe40008000000 */
[----:B------:R-:W-:Y:S02]  /*12f40*/  UIADD3.X UR5, URZ, ~UR5, URZ, UP0, !UPT ;  /* 0x800000053f057290 */ /* 0x000fe400087fe43f */
[----:B------:R-:W-:-:S02]  /*12f50*/  UISETP.NE.AND UP1, UPT, UR46, URZ, UPT ;  /* 0x0000003f2e00728c */ /* 0x000fc4000bf25270 */
[----:B------:R-:W-:Y:S02]  /*12f60*/  UIMAD UR5, UR5, UR14, URZ ;  /* 0x0000000e050572a4 */ /* 0x000fe4000f8e023f */
[----:B------:R-:W-:Y:S02]  /*12f70*/  UIMAD.WIDE.U32 UR6, UR13, UR14, UR6 ;  /* 0x0000000e0d0672a5 */ /* 0x000fe4000f8e0006 */
[----:B------:R-:W-:Y:S01]  /*12f80*/  UIMAD UR5, UR13, UR15, UR5 ;  /* 0x0000000f0d0572a4 */ /* 0x000fe2000f8e0205 */
[----:B------:R-:W-:Y:S02]  /*12f90*/  ULDC UR14, c[0x0][0x608] ;  /* 0x00018200000e7ab9 */ /* 0x000fe40000000800 */
[----:B------:R-:W-:Y:S01]  /*12fa0*/  ULDC UR13, c[0x0][0x618] ;  /* 0x00018600000d7ab9 */ /* 0x000fe20000000800 */
[----:B------:R-:W-:Y:S01]  /*12fb0*/  UIADD3 UR5, UR7, UR5, URZ ;  /* 0x0000000507057290 */ /* 0x000fe2000fffe03f */
[----:B------:R-:W-:Y:S01]  /*12fc0*/  ULDC UR22, c[0x0][0x658] ;  /* 0x0001960000167ab9 */ /* 0x000fe20000000800 */
[----:B------:R-:W-:-:S02]  /*12fd0*/  @UP1 UIMAD UR8, UR11, UR12, UR10 ;  /* 0x0000000c0b0812a4 */ /* 0x000fc4000f8e020a */
[----:B------:R-:W-:Y:S02]  /*12fe0*/  USHF.R.U64 UR17, UR6, UR13, UR5 ;  /* 0x0000000d06117299 */ /* 0x000fe40008001205 */
[----:B------:R-:W-:Y:S01]  /*12ff0*/  USHF.R.U32.HI UR5, URZ, UR13, UR5 ;  /* 0x0000000d3f057299 */ /* 0x000fe20008011605 */
[----:B------:R-:W-:Y:S01]  /*13000*/  ULDC.64 UR6, c[0x0][0x640] ;  /* 0x0001900000067ab9 */ /* 0x000fe20000000a00 */
[----:B------:R-:W-:Y:S01]  /*13010*/  UMOV UR10, 0xffffffff ;  /* 0xffffffff000a7882 */ /* 0x000fe20000000000 */
[----:B------:R-:W-:Y:S01]  /*13020*/  ISETP.NE.U32.AND P0, PT, RZ, UR6, PT ;  /* 0x00000006ff007c0c */ /* 0x000fe2000bf05070 */
[----:B------:R-:W-:Y:S02]  /*13030*/  USHF.R.U64 UR18, UR17, UR14, UR5 ;  /* 0x0000000e11127299 */ /* 0x000fe40008001205 */
[----:B------:R-:W-:Y:S01]  /*13040*/  USHF.R.U32.HI UR5, URZ, UR14, UR5 ;  /* 0x0000000e3f057299 */ /* 0x000fe20008011605 */
[----:B------:R-:W-:Y:S01]  /*13050*/  ISETP.NE.AND.EX P0, PT, RZ, UR7, PT, P0 ;  /* 0x00000007ff007c0c */ /* 0x000fe2000bf05300 */
[----:B------:R-:W-:-:S02]  /*13060*/  USHF.L.U32 UR11, UR10, UR22, URZ ;  /* 0x000000160a0b7299 */ /* 0x000fc4000800063f */
[----:B------:R-:W-:Y:S01]  /*13070*/  USHF.R.U64 UR19, UR18, UR22, UR5 ;  /* 0x0000001612137299 */ /* 0x000fe20008001205 */
[----:B------:R-:W-:Y:S01]  /*13080*/  ULDC UR20, c[0x0][0x600] ;  /* 0x0001800000147ab9 */ /* 0x000fe20000000800 */
[----:B------:R-:W-:Y:S02]  /*13090*/  USHF.R.U32.HI UR10, URZ, UR22, UR5 ;  /* 0x000000163f0a7299 */ /* 0x000fe40008011605 */
[----:B------:R-:W-:Y:S02]  /*130a0*/  UIADD3 UR21, UR20, -0x1, URZ ;  /* 0xffffffff14157890 */ /* 0x000fe4000fffe03f */
[----:B------:R-:W-:Y:S01]  /*130b0*/  ULOP3.LUT UR26, URZ, UR11, URZ, 0x33, !UPT ;  /* 0x0000000b3f1a7292 */ /* 0x000fe2000f8e333f */
        /* <DEDUP_REMOVED lines=17> */
.L_x_555:
[----:B------:R-:W-:Y:S01]  /*131d0*/  USHF.R.U64 UR6, UR5, UR23, UR10 ;  /* 0x0000001705067299 */ /* 0x000fe2000800120a */
[----:B------:R-:W-:Y:S01]  /*131e0*/  MOV R0, 0x1 ;  /* 0x0000000100007802 */ /* 0x000fe20000000f00 */
[----:B------:R-:W-:Y:S01]  /*131f0*/  USHF.L.U32 UR25, UR25, UR22, URZ ;  /* 0x0000001619197299 */ /* 0x000fe2000800063f */
[----:B------:R-:W-:Y:S01]  /*13200*/  IMAD.U32 R11, RZ, RZ, UR4 ;  /* 0x00000004ff0b7e24 */ /* 0x000fe2000f8e00ff */
[----:B------:R-:W-:Y:S02]  /*13210*/  ULOP3.LUT UR5, UR18, UR26, URZ, 0xc0, !UPT ;  /* 0x0000001a12057292 */ /* 0x000fe4000f8ec03f */
[----:B------:R-:W-:Y:S02]  /*13220*/  UIADD3 UR7, -UR6, URZ, URZ ;  /* 0x0000003f06077290 */ /* 0x000fe4000fffe13f */
[----:B------:R-:W-:Y:S02]  /*13230*/  UIMAD UR6, UR25, UR6, UR5 ;  /* 0x00000006190672a4 */ /* 0x000fe4000f8e0205 */
[----:B------:R-:W-:-:S02]  /*13240*/  ULOP3.LUT UR17, UR17, UR21, URZ, 0xc0, !UPT ;  /* 0x0000001511117292 */ /* 0x000fc4000f8ec03f */
[----:B------:R-:W-:Y:S02]  /*13250*/  UIMAD UR5, UR7, UR24, UR19 ;  /* 0x00000018070572a4 */ /* 0x000fe4000f8e0213 */
[----:B------:R-:W-:Y:S01]  /*13260*/  UISETP.NE.AND UP0, UPT, UR46, URZ, UPT ;  /* 0x0000003f2e00728c */ /* 0x000fe2000bf05270 */
[----:B------:R-:W-:Y:S01]  /*13270*/  ULDC UR7, c[0x0][0x610] ;  /* 0x0001840000077ab9 */ /* 0x000fe20000000800 */
[----:B------:R-:W-:Y:S02]  /*13280*/  UIMAD UR5, UR5, UR20, UR17 ;  /* 0x00000014050572a4 */ /* 0x000fe4000f8e0211 */
[----:B------:R-:W-:-:S04]  /*13290*/  UIMAD UR8, UR6, UR7, UR8 ;  /* 0x00000007060872a4 */ /* 0x000fc8000f8e0208 */
[----:B------:R-:W-:Y:S02]  /*132a0*/  USEL UR6, UR5, UR8, !UP0 ;  /* 0x0000000805067287 */ /* 0x000fe4000c000000 */
[----:B------:R-:W-:-:S04]  /*132b0*/  USEL UR8, UR8, UR5, !UP0 ;  /* 0x0000000508087287 */ /* 0x000fc8000c000000 */
[----:B------:R-:W-:Y:S02]  /*132c0*/  IMAD.U32 R2, RZ, RZ, UR6 ;  /* 0x00000006ff027e24 */ /* 0x000fe4000f8e00ff */
[----:B------:R-:W-:-:S07]  /*132d0*/  IMAD.U32 R4, RZ, RZ, UR8 ;  /* 0x00000008ff047e24 */ /* 0x000fce000f8e00ff */
.L_x_553:
[----:B------:R-:W-:-:S08]  /*132e0*/  NOP ;  /* 0x0000000000007918 */ /* 0x000fd00000000000 */
[----:B0-----:R-:W0:-:S00]  /*132f0*/  USETMAXREG.DEALLOC.CTAPOOL 0x18 ;  /* 0x00000018000079c8 */ /* 0x001e0000080e0500 */
[----:B------:R-:W-:-:S13]  /*13300*/  ISETP.NE.AND P0, PT, RZ, UR9, PT ;  /* 0x00000009ff007c0c */ /* 0x000fda000bf05270 */
[----:B------:R-:W-:Y:S05]  /*13310*/  @P0 EXIT ;  /* 0x000000000000094d */ /* 0x000fea0003800000 */
[----:B0-----:R-:W-:Y:S01]  /*13320*/  LOP3.LUT P0, RZ, R0, 0xff, RZ, 0xc0, !PT ;  /* 0x000000ff00ff7812 */ /* 0x001fe2000780c0ff */
[----:B------:R-:W-:Y:S01]  /*13330*/  IMAD.MOV.U32 R6, RZ, RZ, RZ ;  /* 0x000000ffff067224 */ /* 0x000fe200078e00ff */
[----:B------:R-:W-:-:S11]  /*13340*/  MOV R0, 0x1 ;  /* 0x0000000100007802 */ /* 0x000fd60000000f00 */
[----:B------:R-:W-:Y:S05]  /*13350*/  @!P0 BRA `(.L_x_556) ;  /* 0x0000000c00748947 */ /* 0x000fea0003800000 */
[----:B------:R-:W0:Y:S01]  /*13360*/  S2UR UR12, SR_CgaCtaId ;  /* 0x00000000000c79c3 */ /* 0x000e220000008800 */
[----:B------:R-:W-:Y:S01]  /*13370*/  ULDC UR4, c[0x0][0x28c] ;  /* 0x0000a30000047ab9 */ /* 0x000fe20000000800 */
[----:B------:R-:W-:Y:S01]  /*13380*/  ULDC UR6, c[0x0][0x658] ;  /* 0x0001960000067ab9 */ /* 0x000fe20000000800 */
[----:B------:R-:W-:Y:S01]  /*13390*/  UMOV UR7, 0xffffffff ;  /* 0xffffffff00077882 */ /* 0x000fe20000000000 */
[----:B------:R-:W-:Y:S01]  /*133a0*/  UIADD3 UR10, UR4, 0x3f, URZ ;  /* 0x0000003f040a7890 */ /* 0x000fe2000fffe03f */
[----:B------:R-:W-:Y:S01]  /*133b0*/  BSSY B0, `(.L_x_556) ;  /* 0x00000d7000007945 */ /* 0x000fe20003800000 */
[----:B------:R-:W-:Y:S01]  /*133c0*/  ULDC UR5, c[0x0][0x600] ;  /* 0x0001800000057ab9 */ /* 0x000fe20000000800 */
[----:B------:R-:W-:Y:S01]  /*133d0*/  UMOV UR9, 0x1 ;  /* 0x0000000100097882 */ /* 0x000fe20000000000 */
[----:B------:R-:W-:Y:S01]  /*133e0*/  USHF.L.U32 UR7, UR7, UR6, URZ ;  /* 0x0000000607077299 */ /* 0x000fe2000800063f */
[----:B------:R-:W-:Y:S01]  /*133f0*/  IMAD.MOV.U32 R10, RZ, RZ, 0x1 ;  /* 0x00000001ff0a7424 */ /* 0x000fe200078e00ff */
[----:B------:R-:W-:Y:S01]  /*13400*/  UIADD3 UR4, UR5, -0x1, URZ ;  /* 0xffffffff05047890 */ /* 0x000fe2000fffe03f */
[----:B------:R-:W-:Y:S01]  /*13410*/  MOV R0, 0x1 ;  /* 0x0000000100007802 */ /* 0x000fe20000000f00 */
[----:B------:R-:W-:Y:S01]  /*13420*/  ULDC UR8, c[0x0][0xc] ;  /* 0x0000030000087ab9 */ /* 0x000fe20000000800 */
[----:B------:R-:W-:Y:S01]  /*13430*/  USHF.L.U32 UR5, UR9, UR6, URZ ;  /* 0x0000000609057299 */ /* 0x000fe2000800063f */
[----:B------:R-:W-:Y:S01]  /*13440*/  IMAD.MOV.U32 R6, RZ, RZ, RZ ;  /* 0x000000ffff067224 */ /* 0x000fe200078e00ff */
[----:B------:R-:W-:Y:S01]  /*13450*/  USHF.R.S32.HI UR11, URZ, 0x1f, UR10 ;  /* 0x0000001f3f0b7899 */ /* 0x000fe2000801140a */
[----:B------:R-:W-:Y:S01]  /*13460*/  ULDC UR9, c[0x0][0x10] ;  /* 0x0000040000097ab9 */ /* 0x000fe20000000800 */
[----:B------:R-:W-:-:S02]  /*13470*/  ULOP3.LUT UR6, URZ, UR7, URZ, 0x33, !UPT ;  /* 0x000000073f067292 */ /* 0x000fc4000f8e333f */
[----:B------:R-:W-:Y:S02]  /*13480*/  UIMAD.WIDE.U32 UR8, UR8, UR9, URZ ;  /* 0x00000009080872a5 */ /* 0x000fe4000f8e003f */
[----:B------:R-:W-:Y:S01]  /*13490*/  ULEA.HI UR11, UR11, UR10, URZ, 0x6 ;  /* 0x0000000a0b0b7291 */ /* 0x000fe2000f8f303f */
[----:B0-----:R-:W-:Y:S01]  /*134a0*/  IMAD.U32 R7, RZ, RZ, UR12 ;  /* 0x0000000cff077e24 */ /* 0x001fe2000f8e00ff */
[----:B------:R-:W-:Y:S01]  /*134b0*/  ULDC UR7, c[0x0][0x14] ;  /* 0x0000050000077ab9 */ /* 0x000fe20000000800 */
[----:B------:R-:W-:Y:S02]  /*134c0*/  ULOP3.LUT UR26, UR40, 0x2, URZ, 0xfc, !UPT ;  /* 0x00000002281a7892 */ /* 0x000fe4000f8efc3f */
[----:B------:R-:W-:Y:S01]  /*134d0*/  UIMAD.WIDE.U32 UR22, UR8, UR7, URZ ;  /* 0x00000007081672a5 */ /* 0x000fe2000f8e003f */
[----:B------:R-:W-:Y:S01]  /*134e0*/  LEA R8, R7, 0x100, 0xd ;  /* 0x0000010007087811 */ /* 0x000fe200078e68ff */
[----:B------:R-:W-:Y:S02]  /*134f0*/  UIMAD UR13, UR9, UR7, URZ ;  /* 0x00000007090d72a4 */ /* 0x000fe4000f8e023f */
[----:B------:R-:W-:-:S02]  /*13500*/  USHF.R.S32.HI UR7, URZ, 0x6, UR11 ;  /* 0x000000063f077899 */ /* 0x000fc4000801140b */
[----:B------:R-:W-:Y:S02]  /*13510*/  UIADD3 UR13, UR23, UR13, URZ ;  /* 0x0000000d170d7290 */ /* 0x000fe4000fffe03f */
[----:B------:R-:W-:Y:S01]  /*13520*/  UIADD3 UR27, UR7, 0x1, URZ ;  /* 0x00000001071b7890 */ /* 0x000fe2000fffe03f */
[----:B------:R-:W-:-:S11]  /*13530*/  ULDC.64 UR24, c[0x0][0x198] ;  /* 0x0000660000187ab9 */ /* 0x000fd60000000a00 */
.L_x_567:
[----:B------:R-:W-:-:S03]  /*13540*/  UMOV UR8, 0xffffffff ;  /* 0xffffffff00087882 */ /* 0x000fc60000000000 */
[----:B------:R-:W-:Y:S05]  /*13550*/  BRA.DIV UR8, `(.L_x_557) ;  /* 0x0000000e08bc7947 */ /* 0x000fea000b800000 */
[----:B------:R-:W-:-:S13]  /*13560*/  ELECT P6, URZ, PT ;  /* 0x00000000003f782f */ /* 0x000fda00038c0000 */
.L_x_577:
[----:B------:R-:W0:Y:S01]  /*13570*/  LDC R3, c[0x0][0x28c] ;  /* 0x0000a300ff037b82 */ /* 0x000e220000000800 */
[----:B------:R-:W-:Y:S01]  /*13580*/  BSSY B1, `(.L_x_558) ;  /* 0x000003c000017945 */ /* 0x000fe20003800000 */
[----:B0-----:R-:W-:-:S13]  /*13590*/  ISETP.LT.OR P6, PT, R3, 0x1, !P6 ;  /* 0x000000010300780c */ /* 0x001fda00077c1670 */
[----:B------:R-:W-:Y:S05]  /*135a0*/  @P6 BRA `(.L_x_559) ;  /* 0x0000000000e46947 */ /* 0x000fea0003800000 */
[----:B------:R-:W-:Y:S01]  /*135b0*/  IMAD R4, R4, 0x2, R7 ;  /* 0x0000000204047824 */ /* 0x000fe200078e0207 */
[----:B------:R-:W-:Y:S01]  /*135c0*/  MOV R5, R6 ;  /* 0x0000000600057202 */ /* 0x000fe20000000f00 */
[----:B------:R-:W-:Y:S02]  /*135d0*/  IMAD.SHL.U32 R2, R2, 0x100, RZ ;  /* 0x0000010002027824 */ /* 0x000fe400078e00ff */
[----:B------:R-:W-:Y:S01]  /*135e0*/  IMAD.MOV.U32 R14, RZ, RZ, RZ ;  /* 0x000000ffff0e7224 */ /* 0x000fe200078e00ff */
[----:B------:R-:W-:Y:S01]  /*135f0*/  SHF.L.U32 R4, R4, 0x7, RZ ;  /* 0x0000000704047819 */ /* 0x000fe200000006ff */
[----:B------:R-:W-:Y:S02]  /*13600*/  IMAD.U32 R13, RZ, RZ, UR27 ;  /* 0x0000001bff0d7e24 */ /* 0x000fe4000f8e00ff */
[----:B------:R-:W-:-:S07]  /*13610*/  IMAD.MOV.U32 R3, RZ, RZ, R0 ;  /* 0x000000ffff037224 */ /* 0x000fce00078e0000 */
.L_x_562:
[----:B------:R-:W0:Y:S01]  /*13620*/  S2UR UR8, SR_CgaCtaId ;  /* 0x00000000000879c3 */ /* 0x000e220000008800 */
[----:B------:R-:W-:Y:S01]  /*13630*/  MOV R12, 0x400 ;  /* 0x00000400000c7802 */ /* 0x000fe20000000f00 */
[----:B------:R-:W1:Y:S01]  /*13640*/  S2R R15, SR_TID.X ;  /* 0x00000000000f7919 */ /* 0x000e620000002100 */
[----:B------:R-:W-:Y:S01]  /*13650*/  SHF.L.U32 R9, R3, 0x1f, RZ ;  /* 0x0000001f03097819 */ /* 0x000fe200000006ff */
[----:B0-----:R-:W-:-:S05]  /*13660*/  IMAD.U32 R7, RZ, RZ, UR8 ;  /* 0x00000008ff077e24 */ /* 0x001fca000f8e00ff */
[----:B------:R-:W-:-:S05]  /*13670*/  LEA R16, R7, R12, 0x18 ;  /* 0x0000000c07107211 */ /* 0x000fca00078ec0ff */
[----:B------:R-:W-:Y:S01]  /*13680*/  IMAD R12, R5, 0x8, R16 ;  /* 0x00000008050c7824 */ /* 0x000fe200078e0210 */
[----:B-1----:R-:W-:-:S03]  /*13690*/  LOP3.LUT P1, RZ, R15, 0x7f, RZ, 0xc0, !PT ;  /* 0x0000007f0fff7812 */ /* 0x002fc6000782c0ff */
[----:B------:R-:W0:Y:S02]  /*136a0*/  SYNCS.PHASECHK.TRANS64.TRYWAIT P0, [R12+URZ+0x18], R9 ;  /* 0x000018090c0075a7 */ /* 0x000e24000800017f */
[----:B0-----:R-:W-:Y:S08]  /*136b0*/  @!P0 BRA `(.L_x_560) ;  /* 0x0000000c00848947 */ /* 0x001ff00003800000 */
.L_x_578:
[----:B0-----:R-:W0:Y:S01]  /*136c0*/  @!P1 LDC R9, c[0x0][0x500] ;  /* 0x00014000ff099b82 */ /* 0x001e220000000800 */
[----:B------:R-:W-:-:S04]  /*136d0*/  UPRMT UR8, UR26, 0x9910, URZ ;  /* 0x000099101a087896 */ /* 0x000fc8000800003f */
[----:B------:R-:W-:-:S06]  /*136e0*/  UISETP.NE.AND UP0, UPT, UR8, 0x2, UPT ;  /* 0x000000020800788c */ /* 0x000fcc000bf05270 */
[----:B------:R-:W-:Y:S01]  /*136f0*/  PLOP3.LUT P0, PT, PT, PT, UP0, 0x80, 0x0 ;  /* 0x000000000000781c */ /* 0x000fe20003f0f008 */
[----:B0-----:R0:W-:-:S12]  /*13700*/  @!P1 SYNCS.ARRIVE.TRANS64 RZ, [R12+URZ], R9 ;  /* 0x000000090cff99a7 */ /* 0x0011d8000800003f */
[----:B------:R-:W-:Y:S05]  /*13710*/  @P0 BRA `(.L_x_561) ;  /* 0x0000000000040947 */ /* 0x000fea0003800000 */
[----:B------:R-:W-:Y:S01]  /*13720*/  BPT.TRAP 0x1 ;  /* 0x000000040000795c */ /* 0x000fe20000300000 */
.L_x_561:
[----:B0-----:R-:W-:Y:S01]  /*13730*/  IMAD R9, R5, 0x4000, R8 ;  /* 0x0000400005097824 */ /* 0x001fe200078e0208 */
[----:B------:R-:W-:Y:S01]  /*13740*/  R2UR UR15, R16 ;  /* 0x00000000100f72ca */ /* 0x000fe200000e0000 */
[----:B------:R-:W-:Y:S01]  /*13750*/  VIADD R13, R13, 0xffffffff ;  /* 0xffffffff0d0d7836 */ /* 0x000fe20000000000 */
[----:B------:R-:W-:Y:S01]  /*13760*/  LEA R16, R5, R16, 0xe ;  /* 0x0000001005107211 */ /* 0x000fe200078e70ff */
[----:B------:R-:W-:Y:S01]  /*13770*/  UIADD3 UR14, UP0, UR24, 0xf0, URZ ;  /* 0x000000f0180e7890 */ /* 0x000fe2000ff1e03f */
[----:B------:R-:W-:Y:S01]  /*13780*/  R2UR UR8, R9 ;  /* 0x00000000090872ca */ /* 0x000fe200000e0000 */
[----:B------:R-:W-:Y:S01]  /*13790*/  UIADD3 UR28, UP1, UR24, 0x1f0, URZ ;  /* 0x000001f0181c7890 */ /* 0x000fe2000ff3e03f */
[----:B------:R-:W-:Y:S01]  /*137a0*/  R2UR UR11, R16 ;  /* 0x00000000100b72ca */ /* 0x000fe200000e0000 */
[----:B------:R-:W-:Y:S01]  /*137b0*/  VIADD R5, R5, 0x1 ;  /* 0x0000000105057836 */ /* 0x000fe20000000000 */
[----:B------:R-:W-:Y:S01]  /*137c0*/  R2UR UR19, R4 ;  /* 0x00000000041372ca */ /* 0x000fe200000e0000 */
[----:B------:R-:W-:Y:S01]  /*137d0*/  UIADD3.X UR29, URZ, UR25, URZ, UP1, !UPT ;  /* 0x000000193f1d7290 */ /* 0x000fe20008ffe43f */
[----:B------:R-:W-:Y:S01]  /*137e0*/  R2UR UR9, R12 ;  /* 0x000000000c0972ca */ /* 0x000fe200000e0000 */
[----:B------:R-:W-:Y:S01]  /*137f0*/  UMOV UR21, 0x30000 ;  /* 0x0003000000157882 */ /* 0x000fe20000000000 */
[----:B------:R-:W-:Y:S01]  /*13800*/  R2UR UR10, R14 ;  /* 0x000000000e0a72ca */ /* 0x000fe200000e0000 */
[----:B------:R-:W-:Y:S01]  /*13810*/  UMOV UR16, 0x0 ;  /* 0x0000000000107882 */ /* 0x000fe20000000000 */
[----:B------:R-:W-:Y:S01]  /*13820*/  R2UR UR12, R11 ;  /* 0x000000000b0c72ca */ /* 0x000fe200000e0000 */
[----:B------:R-:W-:Y:S01]  /*13830*/  UMOV UR17, 0x10000000 ;  /* 0x1000000000117882 */ /* 0x000fe20000000000 */
[----:B------:R-:W-:Y:S01]  /*13840*/  R2UR UR20, R2 ;  /* 0x00000000021472ca */ /* 0x000fe200000e0000 */
[----:B------:R-:W-:Y:S01]  /*13850*/  UIADD3 UR8, UR15, UR8, URZ ;  /* 0x000000080f087290 */ /* 0x000fe2000fffe03f */
[----:B------:R-:W-:Y:S01]  /*13860*/  ISETP.GT.AND P1, PT, R13, 0x1, PT ;  /* 0x000000010d00780c */ /* 0x000fe20003f24270 */
[----:B------:R-:W-:Y:S01]  /*13870*/  UIADD3.X UR15, URZ, UR25, URZ, UP0, !UPT ;  /* 0x000000193f0f7290 */ /* 0x000fe200087fe43f */
[----:B------:R-:W-:Y:S01]  /*13880*/  ISETP.NE.AND P0, PT, R5, 0x3, PT ;  /* 0x000000030500780c */ /* 0x000fe20003f05270 */
[----:B------:R-:W-:Y:S01]  /*13890*/  UIADD3 UR18, UR11, 0xc100, URZ ;  /* 0x0000c1000b127890 */ /* 0x000fe2000fffe03f */
[----:B------:R-:W-:-:S02]  /*138a0*/  VIADD R14, R14, 0x40 ;  /* 0x000000400e0e7836 */ /* 0x000fc40000000000 */
[----:B------:R-:W-:Y:S01]  /*138b0*/  UMOV UR11, UR19 ;  /* 0x00000013000b7c82 */ /* 0x000fe20008000000 */
[----:B------:R-:W-:Y:S02]  /*138c0*/  SEL R12, RZ, 0x1, P0 ;  /* 0x00000001ff0c7807 */ /* 0x000fe40000000000 */
[----:B------:R-:W-:Y:S01]  /*138d0*/  SEL R5, R5, RZ, P0 ;  /* 0x000000ff05057207 */ /* 0x000fe20000000000 */
[----:B------:R0:W-:Y:S01]  /*138e0*/  UTMALDG.3D.MULTICAST [UR8], [UR14], UR21, desc[UR16] ;  /* 0x000010080e0073b4 */ /* 0x0001e20008011815 */
[----:B------:R-:W-:Y:S01]  /*138f0*/  LOP3.LUT R3, R3, R12, RZ, 0x3c, !PT ;  /* 0x0000000c03037212 */ /* 0x000fe200078e3cff */
[----:B0-----:R-:W-:Y:S01]  /*13900*/  UMOV UR8, UR18 ;  /* 0x0000001200087c82 */ /* 0x001fe20008000000 */
[----:B------:R-:W-:Y:S02]  /*13910*/  UMOV UR11, UR20 ;  /* 0x00000014000b7c82 */ /* 0x000fe40008000000 */
[----:B------:R0:W-:Y:S02]  /*13920*/  UTMALDG.3D [UR8], [UR28], desc[UR16] ;  /* 0x000010081c0075b4 */ /* 0x0001e40008011000 */
[----:B0-----:R-:W-:Y:S05]  /*13930*/  @P1 BRA `(.L_x_562) ;  /* 0xfffffffc00381947 */ /* 0x001fea000383ffff */
.L_x_559:
[----:B------:R-:W-:Y:S05]  /*13940*/  BSYNC B1 ;  /* 0x0000000000017941 */ /* 0x000fea0003800000 */
.L_x_558:
[----:B------:R-:W2:Y:S01]  /*13950*/  LDL.LU R16, [R1+0x200] ;  /* 0x0002000001107983 */ /* 0x000ea20000300800 */
[----:B------:R-:W-:Y:S01]  /*13960*/  LOP3.LUT P0, RZ, R10, 0xff, RZ, 0xc0, !PT ;  /* 0x000000ff0aff7812 */ /* 0x000fe2000780c0ff */
[----:B------:R-:W-:Y:S02]  /*13970*/  ULDC.64 UR8, c[0x0][0x650] ;  /* 0x0001940000087ab9 */ /* 0x000fe40000000a00 */
[----:B------:R-:W3:Y:S01]  /*13980*/  LDL.LU R15, [R1+0x204] ;  /* 0x00020400010f7983 */ /* 0x000ee20000300800 */
[----:B------:R-:W-:Y:S01]  /*13990*/  IADD3 R6, R6, UR7, RZ ;  /* 0x0000000706067c10 */ /* 0x000fe2000fffe0ff */
[----:B------:R-:W-:Y:S01]  /*139a0*/  UISETP.GE.U32.AND UP0, UPT, UR7, 0x3, UPT ;  /* 0x000000030700788c */ /* 0x000fe2000bf06070 */
[----:B------:R-:W-:Y:S01]  /*139b0*/  BSSY B1, `(.L_x_563) ;  /* 0x0000074000017945 */ /* 0x000fe20003800000 */
[----:B------:R-:W-:Y:S01]  /*139c0*/  IMAD.MOV.U32 R4, RZ, RZ, -0x1 ;  /* 0xffffffffff047424 */ /* 0x000fe200078e00ff */
[----:B------:R-:W-:Y:S02]  /*139d0*/  MOV R11, 0xffffffff ;  /* 0xffffffff000b7802 */ /* 0x000fe40000000f00 */
[----:B------:R-:W-:-:S02]  /*139e0*/  PRMT R10, RZ, 0x7610, R10 ;  /* 0x00007610ff0a7816 */ /* 0x000fc4000000000a */
[----:B------:R-:W-:Y:S01]  /*139f0*/  PLOP3.LUT P1, PT, PT, PT, UP0, 0x80, 0x0 ;  /* 0x000000000000781c */ /* 0x000fe20003f2f008 */
[----:B------:R-:W0:Y:S01]  /*13a00*/  @P0 S2R R7, SR_CgaCtaId ;  /* 0x0000000000070919 */ /* 0x000e220000008800 */
[----:B------:R-:W-:-:S04]  /*13a10*/  @P0 MOV R2, 0x400 ;  /* 0x0000040000020802 */ /* 0x000fc80000000f00 */
[----:B0-----:R-:W-:-:S04]  /*13a20*/  @P0 LEA R2, R7, R2, 0x18 ;  /* 0x0000000207020211 */ /* 0x001fc800078ec0ff */
[----:B------:R0:W-:Y:S01]  /*13a30*/  @P0 SYNCS.ARRIVE.TRANS64.A1T0 RZ, [R2+URZ+0x48], RZ ;  /* 0x000048ff02ff09a7 */ /* 0x0001e2000810003f */
[----:B------:R-:W-:Y:S01]  /*13a40*/  ISETP.GT.U32.AND P0, PT, R6, 0x2, PT ;  /* 0x000000020600780c */ /* 0x000fe20003f04070 */
[----:B0-----:R-:W-:-:S05]  /*13a50*/  IMAD.U32 R2, RZ, RZ, UR7 ;  /* 0x00000007ff027e24 */ /* 0x001fca000f8e00ff */
[----:B------:R-:W-:Y:S01]  /*13a60*/  ISETP.LT.U32.AND P0, PT, R2, 0x3, P0 ;  /* 0x000000030200780c */ /* 0x000fe20000701070 */
[----:B------:R-:W-:-:S04]  /*13a70*/  IMAD.WIDE.U32 R2, R6, -0x55555555, RZ ;  /* 0xaaaaaaab06027825 */ /* 0x000fc800078e00ff */
[----:B------:R-:W-:Y:S01]  /*13a80*/  IMAD.MOV.U32 R2, RZ, RZ, -0x1 ;  /* 0xffffffffff027424 */ /* 0x000fe200078e00ff */
[----:B------:R-:W-:Y:S02]  /*13a90*/  SHF.R.U32.HI R5, RZ, 0x1, R3 ;  /* 0x00000001ff057819 */ /* 0x000fe40000011603 */
[----:B------:R-:W-:-:S03]  /*13aa0*/  SEL R3, RZ, 0x1, !P0 ;  /* 0x00000001ff037807 */ /* 0x000fc60004000000 */
[----:B------:R-:W-:Y:S01]  /*13ab0*/  IMAD R6, R5, -0x3, R6 ;  /* 0xfffffffd05067824 */ /* 0x000fe200078e0206 */
[----:B------:R-:W-:Y:S02]  /*13ac0*/  LOP3.LUT R0, R0, R3, RZ, 0x3c, !PT ;  /* 0x0000000300007212 */ /* 0x000fe400078e3cff */
[----:B------:R-:W-:Y:S02]  /*13ad0*/  PRMT R3, RZ, 0x7610, R3 ;  /* 0x00007610ff037816 */ /* 0x000fe40000000003 */
[----:B------:R-:W-:Y:S02]  /*13ae0*/  @P1 LOP3.LUT R0, R0, 0x1, R5, 0x78, !PT ;  /* 0x0000000100001812 */ /* 0x000fe400078e7805 */
[----:B---3--:R-:W-:-:S04]  /*13af0*/  IADD3 R15, P0, R15, UR22, RZ ;  /* 0x000000160f0f7c10 */ /* 0x008fc8000ff1e0ff */
[----:B--2---:R-:W-:Y:S01]  /*13b00*/  IADD3.X R16, R16, UR13, RZ, P0, !PT ;  /* 0x0000000d10107c10 */ /* 0x004fe200087fe4ff */
[----:B------:R0:W-:Y:S01]  /*13b10*/  STL [R1+0x204], R15 ;  /* 0x0002040f01007387 */ /* 0x0001e20000100800 */
[----:B------:R-:W-:-:S03]  /*13b20*/  ISETP.GE.U32.AND P0, PT, R15, UR8, PT ;  /* 0x000000080f007c0c */ /* 0x000fc6000bf06070 */
[----:B------:R0:W-:Y:S01]  /*13b30*/  STL [R1+0x200], R16 ;  /* 0x0002001001007387 */ /* 0x0001e20000100800 */
[----:B------:R-:W-:-:S13]  /*13b40*/  ISETP.GE.U32.AND.EX P0, PT, R16, UR9, PT, P0 ;  /* 0x0000000910007c0c */ /* 0x000fda000bf06100 */
[----:B0-----:R-:W-:Y:S05]  /*13b50*/  @P0 BRA `(.L_x_564) ;  /* 0x0000000400640947 */ /* 0x001fea0003800000 */
[----:B------:R-:W0:Y:S01]  /*13b60*/  S2R R9, SR_CTAID.X ;  /* 0x0000000000097919 */ /* 0x000e220000002500 */
[----:B------:R-:W-:Y:S01]  /*13b70*/  ULDC UR8, c[0x0][0x150] ;  /* 0x0000540000087ab9 */ /* 0x000fe20000000800 */
[----:B------:R-:W1:Y:S01]  /*13b80*/  LDC R4, c[0x0][0x144] ;  /* 0x00005100ff047b82 */ /* 0x000e620000000800 */
[----:B------:R-:W-:Y:S01]  /*13b90*/  UISETP.NE.AND UP0, UPT, UR46, URZ, UPT ;  /* 0x0000003f2e00728c */ /* 0x000fe2000bf05270 */
[----:B------:R-:W2:Y:S01]  /*13ba0*/  S2R R5, SR_CTAID.Y ;  /* 0x0000000000057919 */ /* 0x000ea20000002600 */
[----:B------:R-:W-:-:S04]  /*13bb0*/  ULDC UR11, c[0x0][0x630] ;  /* 0x00018c00000b7ab9 */ /* 0x000fc80000000800 */
[----:B------:R-:W-:Y:S01]  /*13bc0*/  PLOP3.LUT P0, PT, PT, PT, UP0, 0x80, 0x0 ;  /* 0x000000000000781c */ /* 0x000fe20003f0f008 */
[----:B------:R-:W3:Y:S01]  /*13bd0*/  LDC R12, c[0x0][0x148] ;  /* 0x00005200ff0c7b82 */ /* 0x000ee20000000800 */
[----:B0-----:R-:W-:Y:S02]  /*13be0*/  I2FP.F32.U32 R2, R9 ;  /* 0x0000000900027245 */ /* 0x001fe40000201000 */
[----:B--2---:R-:W-:-:S03]  /*13bf0*/  I2FP.F32.U32 R3, R5 ;  /* 0x0000000500037245 */ /* 0x004fc60000201000 */
[----:B------:R-:W-:Y:S01]  /*13c00*/  FMUL R2, R2, UR8 ;  /* 0x0000000802027c20 */ /* 0x000fe20008400000 */
[----:B------:R-:W-:Y:S02]  /*13c10*/  ULDC UR8, c[0x0][0x154] ;  /* 0x0000550000087ab9 */ /* 0x000fe40000000800 */
[----:B------:R-:W-:Y:S01]  /*13c20*/  FMUL R11, R3, UR8 ;  /* 0x00000008030b7c20 */ /* 0x000fe20008400000 */
[----:B------:R-:W-:Y:S02]  /*13c30*/  ULDC.64 UR8, c[0x0][0x628] ;  /* 0x00018a0000087ab9 */ /* 0x000fe40000000a00 */
[----:B------:R-:W0:Y:S08]  /*13c40*/  F2I.U32.TRUNC.NTZ R2, R2 ;  /* 0x0000000200027305 */ /* 0x000e30000020f000 */
[----:B------:R-:W2:Y:S01]  /*13c50*/  F2I.U32.TRUNC.NTZ R11, R11 ;  /* 0x0000000b000b7305 */ /* 0x000ea2000020f000 */
[----:B0-----:R-:W-:-:S02]  /*13c60*/  IMAD.MOV R3, RZ, RZ, -R2 ;  /* 0x000000ffff037224 */ /* 0x001fc400078e0a02 */
[----:B------:R-:W-:Y:S02]  /*13c70*/  IMAD.MOV.U32 R2, RZ, RZ, R15 ;  /* 0x000000ffff027224 */ /* 0x000fe400078e000f */
[----:B-1----:R-:W-:Y:S02]  /*13c80*/  IMAD R9, R4, R3, R9 ;  /* 0x0000000304097224 */ /* 0x002fe400078e0209 */
[----:B--2---:R-:W-:-:S04]  /*13c90*/  IMAD.MOV R3, RZ, RZ, -R11 ;  /* 0x000000ffff037224 */ /* 0x004fc800078e0a0b */
[----:B---3--:R-:W-:Y:S01]  /*13ca0*/  @P0 IMAD R9, R12, R3, R5 ;  /* 0x000000030c090224 */ /* 0x008fe200078e0205 */
[----:B------:R-:W-:Y:S02]  /*13cb0*/  ISETP.NE.U32.AND P0, PT, RZ, UR8, PT ;  /* 0x00000008ff007c0c */ /* 0x000fe4000bf05070 */
[----:B------:R-:W-:Y:S02]  /*13cc0*/  MOV R3, R16 ;  /* 0x0000001000037202 */ /* 0x000fe40000000f00 */
[----:B------:R-:W-:-:S13]  /*13cd0*/  ISETP.NE.AND.EX P0, PT, RZ, UR9, PT, P0 ;  /* 0x00000009ff007c0c */ /* 0x000fda000bf05300 */
[----:B------:R-:W-:Y:S05]  /*13ce0*/  @!P0 BRA `(.L_x_565) ;  /* 0x0000000000288947 */ /* 0x000fea0003800000 */
[----:B------:R-:W-:Y:S02]  /*13cf0*/  ULDC UR10, c[0x0][0x634] ;  /* 0x00018d00000a7ab9 */ /* 0x000fe40000000800 */
[----:B------:R-:W-:-:S05]  /*13d00*/  IADD3 R3, P0, R15, UR10, RZ ;  /* 0x0000000a0f037c10 */ /* 0x000fca000ff1e0ff */
[----:B------:R-:W-:-:S04]  /*13d10*/  IMAD.X R11, RZ, RZ, R16, P0 ;  /* 0x000000ffff0b7224 */ /* 0x000fc800000e0610 */
[----:B------:R-:W-:-:S04]  /*13d20*/  IMAD.WIDE.U32 R4, R11, UR8, RZ ;  /* 0x000000080b047c25 */ /* 0x000fc8000f8e00ff */
[----:B------:R-:W-:-:S04]  /*13d30*/  IMAD.WIDE.U32 R4, P0, R3, UR9, R4 ;  /* 0x0000000903047c25 */ /* 0x000fc8000f800004 */
[----:B------:R-:W-:-:S04]  /*13d40*/  IMAD.WIDE.U32 R2, R3, UR8, RZ ;  /* 0x0000000803027c25 */ /* 0x000fc8000f8e00ff */
[----:B------:R-:W-:Y:S01]  /*13d50*/  IMAD.MOV.U32 R2, RZ, RZ, R5 ;  /* 0x000000ffff027224 */ /* 0x000fe200078e0005 */
[----:B------:R-:W-:Y:S01]  /*13d60*/  IADD3 RZ, P1, R3, R4, RZ ;  /* 0x0000000403ff7210 */ /* 0x000fe20007f3e0ff */
[----:B------:R-:W-:-:S04]  /*13d70*/  IMAD.X R3, RZ, RZ, RZ, P0 ;  /* 0x000000ffff037224 */ /* 0x000fc800000e06ff */
[----:B------:R-:W-:-:S08]  /*13d80*/  IMAD.WIDE.U32.X R2, R11, UR9, R2, P1 ;  /* 0x000000090b027c25 */ /* 0x000fd000088e0402 */
.L_x_565:
[--C-:B------:R-:W-:Y:S01]  /*13d90*/  SHF.R.U64 R11, R2, UR11, R3.reuse ;  /* 0x0000000b020b7c19 */ /* 0x100fe20008001203 */
[----:B------:R-:W-:Y:S01]  /*13da0*/  ULDC.64 UR8, c[0x0][0x620] ;  /* 0x0001880000087ab9 */ /* 0x000fe20000000a00 */
[----:B------:R-:W-:Y:S01]  /*13db0*/  SHF.R.U32.HI R2, RZ, UR11, R3 ;  /* 0x0000000bff027c19 */ /* 0x000fe20008011603 */
[----:B------:R-:W-:Y:S01]  /*13dc0*/  IMAD.MOV.U32 R3, RZ, RZ, R16 ;  /* 0x000000ffff037224 */ /* 0x000fe200078e0010 */
[----:B------:R-:W-:Y:S01]  /*13dd0*/  IADD3 R13, P0, RZ, -R11, RZ ;  /* 0x8000000bff0d7210 */ /* 0x000fe20007f1e0ff */
[----:B------:R-:W-:-:S03]  /*13de0*/  ULDC.64 UR10, c[0x0][0x640] ;  /* 0x00019000000a7ab9 */ /* 0x000fc60000000a00 */
[----:B------:R-:W-:Y:S02]  /*13df0*/  IADD3.X R2, RZ, ~R2, RZ, P0, !PT ;  /* 0x80000002ff027210 */ /* 0x000fe400007fe4ff */
[----:B------:R-:W-:-:S03]  /*13e00*/  ISETP.NE.U32.AND P0, PT, RZ, UR10, PT ;  /* 0x0000000aff007c0c */ /* 0x000fc6000bf05070 */
[----:B------:R-:W-:Y:S01]  /*13e10*/  IMAD R2, R2, UR8, RZ ;  /* 0x0000000802027c24 */ /* 0x000fe2000f8e02ff */
[----:B------:R-:W-:-:S03]  /*13e20*/  ISETP.NE.AND.EX P0, PT, RZ, UR11, PT, P0 ;  /* 0x0000000bff007c0c */ /* 0x000fc6000bf05300 */
[----:B------:R-:W-:Y:S02]  /*13e30*/  IMAD R5, R13, UR9, R2 ;  /* 0x000000090d057c24 */ /* 0x000fe4000f8e0202 */
[----:B------:R-:W-:-:S04]  /*13e40*/  IMAD.MOV.U32 R2, RZ, RZ, R15 ;  /* 0x000000ffff027224 */ /* 0x000fc800078e000f */
[----:B------:R-:W-:Y:S01]  /*13e50*/  IMAD.WIDE.U32 R2, R13, UR8, R2 ;  /* 0x000000080d027c25 */ /* 0x000fe2000f8e0002 */
[----:B------:R-:W-:-:S03]  /*13e60*/  ULDC UR8, c[0x0][0x618] ;  /* 0x0001860000087ab9 */ /* 0x000fc60000000800 */
[----:B------:R-:W-:-:S05]  /*13e70*/  IMAD.IADD R3, R3, 0x1, R5 ;  /* 0x0000000103037824 */ /* 0x000fca00078e0205 */
[--C-:B------:R-:W-:Y:S02]  /*13e80*/  SHF.R.U64 R12, R2, UR8, R3.reuse ;  /* 0x00000008020c7c19 */ /* 0x100fe40008001203 */
[----:B------:R-:W-:Y:S01]  /*13e90*/  SHF.R.U32.HI R3, RZ, UR8, R3 ;  /* 0x00000008ff037c19 */ /* 0x000fe20008011603 */
[----:B------:R-:W-:-:S03]  /*13ea0*/  ULDC UR8, c[0x0][0x608] ;  /* 0x0001820000087ab9 */ /* 0x000fc60000000800 */
[--C-:B------:R-:W-:Y:S02]  /*13eb0*/  SHF.R.U32.HI R2, RZ, UR8, R3.reuse ;  /* 0x00000008ff027c19 */ /* 0x100fe40008011603 */
[----:B------:R-:W-:Y:S01]  /*13ec0*/  SHF.R.U64 R13, R12, UR8, R3 ;  /* 0x000000080c0d7c19 */ /* 0x000fe20008001203 */
[----:B------:R-:W-:Y:S02]  /*13ed0*/  ULDC UR8, c[0x0][0x658] ;  /* 0x0001960000087ab9 */ /* 0x000fe40000000800 */
[--C-:B------:R-:W-:Y:S02]  /*13ee0*/  SHF.R.U32.HI R15, RZ, UR8, R2.reuse ;  /* 0x00000008ff0f7c19 */ /* 0x100fe40008011602 */
[----:B------:R-:W-:-:S03]  /*13ef0*/  SHF.R.U64 R14, R13, UR8, R2 ;  /* 0x000000080d0e7c19 */ /* 0x000fc60008001202 */
[----:B------:R-:W-:Y:S01]  /*13f00*/  IMAD.MOV.U32 R3, RZ, RZ, R15 ;  /* 0x000000ffff037224 */ /* 0x000fe200078e000f */
[----:B------:R-:W-:Y:S01]  /*13f10*/  MOV R2, R14 ;  /* 0x0000000e00027202 */ /* 0x000fe20000000f00 */
[----:B------:R-:W-:Y:S06]  /*13f20*/  @!P0 BRA `(.L_x_566) ;  /* 0x0000000000288947 */ /* 0x000fec0003800000 */
[----:B------:R-:W-:Y:S02]  /*13f30*/  ULDC UR8, c[0x0][0x64c] ;  /* 0x0001930000087ab9 */ /* 0x000fe40000000800 */
[----:B------:R-:W-:-:S05]  /*13f40*/  IADD3 R3, P0, R14, UR8, RZ ;  /* 0x000000080e037c10 */ /* 0x000fca000ff1e0ff */
[----:B------:R-:W-:-:S04]  /*13f50*/  IMAD.X R15, RZ, RZ, R15, P0 ;  /* 0x000000ffff0f7224 */ /* 0x000fc800000e060f */
[----:B------:R-:W-:-:S04]  /*13f60*/  IMAD.WIDE.U32 R4, R15, UR10, RZ ;  /* 0x0000000a0f047c25 */ /* 0x000fc8000f8e00ff */
[----:B------:R-:W-:-:S04]  /*13f70*/  IMAD.WIDE.U32 R4, P0, R3, UR11, R4 ;  /* 0x0000000b03047c25 */ /* 0x000fc8000f800004 */
[----:B------:R-:W-:Y:S01]  /*13f80*/  IMAD.WIDE.U32 R2, R3, UR10, RZ ;  /* 0x0000000a03027c25 */ /* 0x000fe2000f8e00ff */
[----:B------:R-:W-:-:S04]  /*13f90*/  MOV R2, R5 ;  /* 0x0000000500027202 */ /* 0x000fc80000000f00 */
[----:B------:R-:W-:Y:S01]  /*13fa0*/  IADD3 RZ, P1, R3, R4, RZ ;  /* 0x0000000403ff7210 */ /* 0x000fe20007f3e0ff */
[----:B------:R-:W-:-:S04]  /*13fb0*/  IMAD.X R3, RZ, RZ, RZ, P0 ;  /* 0x000000ffff037224 */ /* 0x000fc800000e06ff */
[----:B------:R-:W-:-:S08]  /*13fc0*/  IMAD.WIDE.U32.X R2, R15, UR11, R2, P1 ;  /* 0x0000000b0f027c25 */ /* 0x000fd000088e0402 */
.L_x_566:
[----:B------:R-:W-:Y:S01]  /*13fd0*/  ULDC UR8, c[0x0][0x648] ;  /* 0x0001920000087ab9 */ /* 0x000fe20000000800 */
[----:B------:R-:W-:Y:S01]  /*13fe0*/  LOP3.LUT R13, R13, UR6, RZ, 0xc0, !PT ;  /* 0x000000060d0d7c12 */ /* 0x000fe2000f8ec0ff */
[----:B------:R-:W-:Y:S01]  /*13ff0*/  UISETP.NE.AND UP0, UPT, UR46, URZ, UPT ;  /* 0x0000003f2e00728c */ /* 0x000fe2000bf05270 */
[----:B------:R-:W-:Y:S01]  /*14000*/  SHF.R.U64 R2, R2, UR8, R3 ;  /* 0x0000000802027c19 */ /* 0x000fe20008001203 */
[----:B------:R-:W-:-:S04]  /*14010*/  ULDC UR8, c[0x0][0x638] ;  /* 0x00018e0000087ab9 */ /* 0x000fc80000000800 */
[----:B------:R-:W-:Y:S01]  /*14020*/  IMAD.MOV R3, RZ, RZ, -R2 ;  /* 0x000000ffff037224 */ /* 0x000fe200078e0a02 */
[----:B------:R-:W-:Y:S01]  /*14030*/  PLOP3.LUT P0, PT, PT, PT, UP0, 0x40, 0x0 ;  /* 0x000000000000781c */ /* 0x000fe20003f0e808 */
[----:B------:R-:W-:Y:S01]  /*14040*/  IMAD R4, R2, UR5, R13 ;  /* 0x0000000502047c24 */ /* 0x000fe2000f8e020d */
[----:B------:R-:W-:Y:S01]  /*14050*/  PLOP3.LUT P1, PT, PT, PT, UP0, 0x40, 0x0 ;  /* 0x000000000000781c */ /* 0x000fe20003f2e808 */
[----:B------:R-:W-:Y:S01]  /*14060*/  IMAD R14, R3, UR8, R14 ;  /* 0x00000008030e7c24 */ /* 0x000fe2000f8e020e */
[----:B------:R-:W-:Y:S01]  /*14070*/  ULDC UR8, c[0x0][0x610] ;  /* 0x0001840000087ab9 */ /* 0x000fe20000000800 */
[----:B------:R-:W-:Y:S01]  /*14080*/  LOP3.LUT R3, R12, UR4, RZ, 0xc0, !PT ;  /* 0x000000040c037c12 */ /* 0x000fe2000f8ec0ff */
[----:B------:R-:W-:Y:S01]  /*14090*/  IMAD R9, R4, UR8, R9 ;  /* 0x0000000804097c24 */ /* 0x000fe2000f8e0209 */
[----:B------:R-:W-:-:S03]  /*140a0*/  ULDC UR8, c[0x0][0x600] ;  /* 0x0001800000087ab9 */ /* 0x000fc60000000800 */
[----:B------:R-:W-:Y:S02]  /*140b0*/  IMAD R14, R14, UR8, R3 ;  /* 0x000000080e0e7c24 */ /* 0x000fe4000f8e0203 */
[----:B------:R-:W-:-:S03]  /*140c0*/  IMAD.MOV.U32 R3, RZ, RZ, 0x1 ;  /* 0x00000001ff037424 */ /* 0x000fc600078e00ff */
[----:B------:R-:W-:Y:S02]  /*140d0*/  SEL R2, R14, R9, P0 ;  /* 0x000000090e027207 */ /* 0x000fe40000000000 */
[----:B------:R-:W-:-:S07]  /*140e0*/  SEL R4, R9, R14, P1 ;  /* 0x0000000e09047207 */ /* 0x000fce0000800000 */
.L_x_564:
[----:B------:R-:W-:Y:S05]  /*140f0*/  BSYNC B1 ;  /* 0x0000000000017941 */ /* 0x000fea0003800000 */
.L_x_563:
[----:B------:R-:W-:-:S13]  /*14100*/  LOP3.LUT P0, RZ, R3, 0xff, RZ, 0xc0, !PT ;  /* 0x000000ff03ff7812 */ /* 0x000fda000780c0ff */
[----:B------:R-:W-:Y:S05]  /*14110*/  @P0 BRA `(.L_x_567) ;  /* 0xfffffff400080947 */ /* 0x000fea000383ffff */
[----:B------:R-:W-:Y:S05]  /*14120*/  BSYNC B0 ;  /* 0x0000000000007941 */ /* 0x000fea0003800000 */
.L_x_556:
[----:B------:R-:W-:-:S03]  /*14130*/  UMOV UR8, 0xffffffff ;  /* 0xffffffff00087882 */ /* 0x000fc60000000000 */
[----:B------:R-:W-:Y:S05]  /*14140*/  BRA.DIV UR8, `(.L_x_568) ;  /* 0x0000000208f47947 */ /* 0x000fea000b800000 */
[----:B------:R-:W-:-:S13]  /*14150*/  ELECT P6, URZ, PT ;  /* 0x00000000003f782f */ /* 0x000fda00038c0000 */
.L_x_581:
[----:B------:R-:W-:Y:S04]  /*14160*/  BSSY B0, `(.L_x_569) ;  /* 0x0000023000007945 */ /* 0x000fe80003800000 */
[----:B------:R-:W-:Y:S05]  /*14170*/  @!P6 BRA `(.L_x_570) ;  /* 0x000000000084e947 */ /* 0x000fea0003800000 */
[----:B------:R-:W-:-:S04]  /*14180*/  ULOP3.LUT UR8, UR40, 0x2, URZ, 0xfc, !UPT ;  /* 0x0000000228087892 */ /* 0x000fc8000f8efc3f */
[----:B------:R-:W-:-:S06]  /*14190*/  UISETP.NE.AND UP0, UPT, UR8, 0x3, UPT ;  /* 0x000000030800788c */ /* 0x000fcc000bf05270 */
[----:B------:R-:W-:-:S13]  /*141a0*/  PLOP3.LUT P0, PT, PT, PT, UP0, 0x80, 0x0 ;  /* 0x000000000000781c */ /* 0x000fda0003f0f008 */
[----:B------:R-:W-:Y:S05]  /*141b0*/  @!P0 BRA `(.L_x_571) ;  /* 0x0000000000048947 */ /* 0x000fea0003800000 */
[----:B------:R-:W-:Y:S01]  /*141c0*/  BPT.TRAP 0x1 ;  /* 0x000000040000795c */ /* 0x000fe20000300000 */
.L_x_571:
[----:B------:R-:W0:Y:S01]  /*141d0*/  S2R R3, SR_CgaCtaId ;  /* 0x0000000000037919 */ /* 0x000e220000008800 */
[----:B------:R-:W-:-:S04]  /*141e0*/  MOV R2, 0x400 ;  /* 0x0000040000027802 */ /* 0x000fc80000000f00 */
[----:B0-----:R-:W-:Y:S02]  /*141f0*/  LEA R3, R3, R2, 0x18 ;  /* 0x0000000203037211 */ /* 0x001fe400078ec0ff */
[----:B------:R-:W-:-:S03]  /*14200*/  SHF.L.U32 R2, R0, 0x1f, RZ ;  /* 0x0000001f00027819 */ /* 0x000fc600000006ff */
[----:B------:R-:W-:-:S05]  /*14210*/  VIADD R3, R3, 0x18 ;  /* 0x0000001803037836 */ /* 0x000fca0000000000 */
[----:B------:R-:W-:-:S04]  /*14220*/  LEA R5, R6, R3, 0x3 ;  /* 0x0000000306057211 */ /* 0x000fc800078e18ff */
[----:B------:R-:W0:Y:S02]  /*14230*/  SYNCS.PHASECHK.TRANS64.TRYWAIT P0, [R5+URZ], R2 ;  /* 0x00000002050075a7 */ /* 0x000e24000800017f */
[----:B0-----:R-:W-:Y:S05]  /*14240*/  @!P0 BRA `(.L_x_572) ;  /* 0x0000000000d48947 */ /* 0x001fea0003800000 */
.L_x_582:
[----:B------:R-:W-:-:S05]  /*14250*/  VIADD R6, R6, 0x1 ;  /* 0x0000000106067836 */ /* 0x000fca0000000000 */
[----:B------:R-:W-:-:S04]  /*14260*/  ISETP.NE.AND P0, PT, R6, 0x3, PT ;  /* 0x000000030600780c */ /* 0x000fc80003f05270 */
[----:B0-----:R-:W-:Y:S02]  /*14270*/  SEL R5, RZ, 0x1, P0 ;  /* 0x00000001ff057807 */ /* 0x001fe40000000000 */
[----:B------:R-:W-:Y:S02]  /*14280*/  SEL R6, R6, RZ, P0 ;  /* 0x000000ff06067207 */ /* 0x000fe40000000000 */
[----:B------:R-:W-:-:S03]  /*14290*/  LOP3.LUT R5, R0, R5, RZ, 0x3c, !PT ;  /* 0x0000000500057212 */ /* 0x000fc600078e3cff */
[----:B------:R-:W-:Y:S01]  /*142a0*/  IMAD R7, R6, 0x8, R3 ;  /* 0x0000000806077824 */ /* 0x000fe200078e0203 */
[----:B------:R-:W-:-:S04]  /*142b0*/  SHF.L.U32 R0, R5, 0x1f, RZ ;  /* 0x0000001f05007819 */ /* 0x000fc800000006ff */
[----:B------:R-:W0:Y:S02]  /*142c0*/  SYNCS.PHASECHK.TRANS64.TRYWAIT P0, [R7+URZ], R0 ;  /* 0x00000000070075a7 */ /* 0x000e24000800017f */
[----:B0-----:R-:W-:Y:S05]  /*142d0*/  @!P0 BRA `(.L_x_573) ;  /* 0x0000000000c48947 */ /* 0x001fea0003800000 */
.L_x_583:
[----:B0-----:R-:W-:-:S05]  /*142e0*/  VIADD R0, R6, 0x1 ;  /* 0x0000000106007836 */ /* 0x001fca0000000000 */
[----:B------:R-:W-:-:S04]  /*142f0*/  ISETP.NE.AND P0, PT, R0, 0x3, PT ;  /* 0x000000030000780c */ /* 0x000fc80003f05270 */
[----:B------:R-:W-:Y:S02]  /*14300*/  SEL R2, RZ, 0x1, P0 ;  /* 0x00000001ff027807 */ /* 0x000fe40000000000 */
[----:B------:R-:W-:Y:S02]  /*14310*/  SEL R0, R0, RZ, P0 ;  /* 0x000000ff00007207 */ /* 0x000fe40000000000 */
[----:B------:R-:W-:Y:S02]  /*14320*/  LOP3.LUT R2, R5, R2, RZ, 0x3c, !PT ;  /* 0x0000000205027212 */ /* 0x000fe400078e3cff */
[----:B------:R-:W-:Y:S02]  /*14330*/  LEA R3, R0, R3, 0x3 ;  /* 0x0000000300037211 */ /* 0x000fe400078e18ff */
[----:B------:R-:W-:-:S07]  /*14340*/  SHF.L.U32 R0, R2, 0x1f, RZ ;  /* 0x0000001f02007819 */ /* 0x000fce00000006ff */
.L_x_574:
[----:B0-----:R0:W1:Y:S02]  /*14350*/  SYNCS.PHASECHK.TRANS64.TRYWAIT P0, [R3+URZ], R0 ;  /* 0x00000000030075a7 */ /* 0x001064000800017f */
[----:B-1----:R-:W-:Y:S05]  /*14360*/  @!P0 NANOSLEEP.SYNCS 0x989680 ;  /* 0x009896800000895d */ /* 0x002fea0003900000 */
[----:B------:R-:W1:Y:S02]  /*14370*/  @!P0 SYNCS.PHASECHK.TRANS64 P0, [R3+URZ], R0 ;  /* 0x00000000030085a7 */ /* 0x000e64000800007f */
[----:B-1----:R-:W-:Y:S05]  /*14380*/  @!P0 BRA `(.L_x_574) ;  /* 0xfffffffc00f08947 */ /* 0x002fea000383ffff */
.L_x_570:
[----:B------:R-:W-:Y:S05]  /*14390*/  BSYNC B0 ;  /* 0x0000000000007941 */ /* 0x000fea0003800000 */
.L_x_569:
[----:B------:R-:W-:Y:S05]  /*143a0*/  EXIT ;  /* 0x000000000000794d */ /* 0x000fea0003800000 */
.L_x_21:
[----:B--2---:R2:W3:Y:S02]  /*143b0*/  SYNCS.PHASECHK.TRANS64.TRYWAIT P1, [R3+URZ], R2 ;  /* 0x00000002030075a7 */ /* 0x0044e4000802017f */
[----:B---3--:R-:W-:Y:S05]  /*143c0*/  @!P1 NANOSLEEP.SYNCS 0x989680 ;  /* 0x009896800000995d */ /* 0x008fea0003900000 */
[----:B------:R-:W3:Y:S02]  /*143d0*/  @!P1 SYNCS.PHASECHK.TRANS64 P1, [R3+URZ], R2 ;  /* 0x00000002030095a7 */ /* 0x000ee4000802007f */
[----:B---3--:R-:W-:Y:S05]  /*143e0*/  @!P1 BRA `(.L_x_21) ;  /* 0xfffffffc00f09947 */ /* 0x008fea000383ffff */
[----:B------:R-:W-:Y:S05]  /*143f0*/  BRA `(.L_x_20) ;  /* 0xfffffed000a07947 */ /* 0x000fea000383ffff */
.L_x_26:
[----:B-1----:R1:W2:Y:S02]  /*14400*/  SYNCS.PHASECHK.TRANS64.TRYWAIT P1, [R4+URZ], R5 ;  /* 0x00000005040075a7 */ /* 0x0022a4000802017f */
[----:B--2---:R-:W-:Y:S05]  /*14410*/  @!P1 NANOSLEEP.SYNCS 0x989680 ;  /* 0x009896800000995d */ /* 0x004fea0003900000 */
[----:B------:R-:W2:Y:S02]  /*14420*/  @!P1 SYNCS.PHASECHK.TRANS64 P1, [R4+URZ], R5 ;  /* 0x00000005040095a7 */ /* 0x000ea4000802007f */
[----:B--2---:R-:W-:Y:S05]  /*14430*/  @!P1 BRA `(.L_x_26) ;  /* 0xfffffffc00f09947 */ /* 0x004fea000383ffff */
[----:B------:R-:W-:Y:S05]  /*14440*/  BRA `(.L_x_25) ;  /* 0xfffffee400f47947 */ /* 0x000fea000383ffff */
.L_x_557:
[----:B------:R-:W-:Y:S01]  /*14450*/  BSSY B1, `(.L_x_575) ;  /* 0x0000006000017945 */ /* 0x000fe20003800000 */
[----:B------:R-:W-:-:S07]  /*14460*/  IMAD.MOV.U32 R15, RZ, RZ, -0x1 ;  /* 0xffffffffff0f7424 */ /* 0x000fce00078e00ff */
[----:B------:R-:W-:Y:S05]  /*14470*/  WARPSYNC.COLLECTIVE R15, `(.L_x_576) ;  /* 0x000000000f0c7348 */ /* 0x000fea0003c00000 */
[----:B------:R-:W-:Y:S02]  /*14480*/  ELECT P6, UR62, PT ;  /* 0x00000000003e782f */ /* 0x000fe400038c0000 */
[----:B------:R-:W-:Y:S01]  /*14490*/  MOV R14, UR62 ;  /* 0x0000003e000e7c02 */ /* 0x000fe20008000f00 */
[----:B------:R-:W-:Y:S10]  /*144a0*/  ENDCOLLECTIVE ;  /* 0x000000000000791b */ /* 0x000ff40003800000 */
.L_x_576:
[----:B------:R-:W-:Y:S05]  /*144b0*/  BSYNC B1 ;  /* 0x0000000000017941 */ /* 0x000fea0003800000 */
.L_x_575:
[----:B------:R-:W-:Y:S05]  /*144c0*/  BRA `(.L_x_577) ;  /* 0xfffffff000287947 */ /* 0x000fea000383ffff */
.L_x_560:
[----:B0-----:R0:W1:Y:S02]  /*144d0*/  SYNCS.PHASECHK.TRANS64.TRYWAIT P0, [R12+URZ+0x18], R9 ;  /* 0x000018090c0075a7 */ /* 0x001064000800017f */
[----:B-1----:R-:W-:Y:S05]  /*144e0*/  @!P0 NANOSLEEP.SYNCS 0x989680 ;  /* 0x009896800000895d */ /* 0x002fea0003900000 */
[----:B------:R-:W1:Y:S02]  /*144f0*/  @!P0 SYNCS.PHASECHK.TRANS64 P0, [R12+URZ+0x18], R9 ;  /* 0x000018090c0085a7 */ /* 0x000e64000800007f */
[----:B-1----:R-:W-:Y:S05]  /*14500*/  @!P0 BRA `(.L_x_560) ;  /* 0xfffffffc00f08947 */ /* 0x002fea000383ffff */
[----:B------:R-:W-:Y:S05]  /*14510*/  BRA `(.L_x_578) ;  /* 0xfffffff000687947 */ /* 0x000fea000383ffff */
.L_x_568:
[----:B------:R-:W-:Y:S01]  /*14520*/  BSSY B0, `(.L_x_579) ;  /* 0x0000006000007945 */ /* 0x000fe20003800000 */
[----:B------:R-:W-:-:S07]  /*14530*/  IMAD.MOV.U32 R15, RZ, RZ, -0x1 ;  /* 0xffffffffff0f7424 */ /* 0x000fce00078e00ff */
[----:B------:R-:W-:Y:S05]  /*14540*/  WARPSYNC.COLLECTIVE R15, `(.L_x_580) ;  /* 0x000000000f0c7348 */ /* 0x000fea0003c00000 */
[----:B------:R-:W-:Y:S02]  /*14550*/  ELECT P6, UR62, PT ;  /* 0x00000000003e782f */ /* 0x000fe400038c0000 */
[----:B------:R-:W-:Y:S01]  /*14560*/  MOV R14, UR62 ;  /* 0x0000003e000e7c02 */ /* 0x000fe20008000f00 */
[----:B------:R-:W-:Y:S10]  /*14570*/  ENDCOLLECTIVE ;  /* 0x000000000000791b */ /* 0x000ff40003800000 */
.L_x_580:
[----:B------:R-:W-:Y:S05]  /*14580*/  BSYNC B0 ;  /* 0x0000000000007941 */ /* 0x000fea0003800000 */
.L_x_579:
[----:B------:R-:W-:Y:S05]  /*14590*/  BRA `(.L_x_581) ;  /* 0xfffffff800f07947 */ /* 0x000fea000383ffff */
.L_x_572:
[----:B0-----:R0:W1:Y:S02]  /*145a0*/  SYNCS.PHASECHK.TRANS64.TRYWAIT P0, [R5+URZ], R2 ;  /* 0x00000002050075a7 */ /* 0x001064000800017f */
[----:B-1----:R-:W-:Y:S05]  /*145b0*/  @!P0 NANOSLEEP.SYNCS 0x989680 ;  /* 0x009896800000895d */ /* 0x002fea0003900000 */
[----:B------:R-:W1:Y:S02]  /*145c0*/  @!P0 SYNCS.PHASECHK.TRANS64 P0, [R5+URZ], R2 ;  /* 0x00000002050085a7 */ /* 0x000e64000800007f */
[----:B-1----:R-:W-:Y:S05]  /*145d0*/  @!P0 BRA `(.L_x_572) ;  /* 0xfffffffc00f08947 */ /* 0x002fea000383ffff */
[----:B------:R-:W-:Y:S05]  /*145e0*/  BRA `(.L_x_582) ;  /* 0xfffffffc00187947 */ /* 0x000fea000383ffff */
.L_x_573:
[----:B0-----:R0:W1:Y:S02]  /*145f0*/  SYNCS.PHASECHK.TRANS64.TRYWAIT P0, [R7+URZ], R0 ;  /* 0x00000000070075a7 */ /* 0x001064000800017f */
[----:B-1----:R-:W-:Y:S05]  /*14600*/  @!P0 NANOSLEEP.SYNCS 0x989680 ;  /* 0x009896800000895d */ /* 0x002fea0003900000 */
[----:B------:R-:W1:Y:S02]  /*14610*/  @!P0 SYNCS.PHASECHK.TRANS64 P0, [R7+URZ], R0 ;  /* 0x00000000070085a7 */ /* 0x000e64000800007f */
[----:B-1----:R-:W-:Y:S05]  /*14620*/  @!P0 BRA `(.L_x_573) ;  /* 0xfffffffc00f08947 */ /* 0x002fea000383ffff */
[----:B------:R-:W-:Y:S05]  /*14630*/  BRA `(.L_x_583) ;  /* 0xfffffffc00287947 */ /* 0x000fea000383ffff */
.L_x_584:
[----:B------:R-:W-:-:S00]  /*14640*/  BRA `(.L_x_584) ;  /* 0xfffffffc00fc7947 */ /* 0x000fc0000383ffff */
[----:B------:R-:W-:-:S00]  /*14650*/  NOP ;  /* 0x0000000000007918 */ /* 0x000fc00000000000 */
        /* <DEDUP_REMOVED lines=10> */
.L_x_585:


//--------------------- .nv.global.init           --------------------------
	.section	.nv.global.init,"aw",@progbits
.nv.global.init:
	.type		$str$22,@object
	.size		$str$22,($str$23 - $str$22)
$str$22:
        /*0000*/ 	.byte	0x6b, 0x5f, 0x74, 0x69, 0x6c, 0x65, 0x5f, 0x63, 0x6f, 0x75, 0x6e, 0x74, 0x20, 0x3e, 0x3d, 0x20
        /*0010*/ 	.byte	0x31, 0x00
	.type		$str$23,@object
	.size		$str$23,(__unnamed_1 - $str$23)
$str$23:
        /*0012*/ 	.byte	0x2f, 0x74, 0x6d, 0x70, 0x2f, 0x63, 0x75, 0x74, 0x6c, 0x61, 0x73, 0x73, 0x5f, 0x73, 0x77, 0x65
        /*0022*/ 	.byte	0x65, 0x70, 0x5f, 0x73, 0x72, 0x63, 0x2f, 0x69, 0x6e, 0x63, 0x6c, 0x75, 0x64, 0x65, 0x2f, 0x63
        /*0032*/ 	.byte	0x75, 0x74, 0x6c, 0x61, 0x73, 0x73, 0x2f, 0x67, 0x65, 0x6d, 0x6d, 0x2f, 0x63, 0x6f, 0x6c, 0x6c
        /*0042*/ 	.byte	0x65, 0x63, 0x74, 0x69, 0x76, 0x65, 0x2f, 0x73, 0x6d, 0x39, 0x30, 0x5f, 0x6d, 0x6d, 0x61, 0x5f
        /*0052*/ 	.byte	0x74, 0x6d, 0x61, 0x5f, 0x67, 0x6d, 0x6d, 0x61, 0x5f, 0x73, 0x73, 0x5f, 0x77, 0x61, 0x72, 0x70
        /*0062*/ 	.byte	0x73, 0x70, 0x65, 0x63, 0x69, 0x61, 0x6c, 0x69, 0x7a, 0x65, 0x64, 0x2e, 0x68, 0x70, 0x70, 0x00
	.type		__unnamed_1,@object
	.size		__unnamed_1,(.L_0 - __unnamed_1)
__unnamed_1:
        /* <DEDUP_REMOVED lines=174> */
.L_0:


//--------------------- .nv.shared._ZN7cutlass13device_kernelINS_4gemm6kernel13GemmUniversalIN4cute5tupleIJiiiiEEENS1_10collective13CollectiveMmaINS1_34MainloopSm90TmaGmmaWarpSpecializedILi3ENS5_IJNS4_1CILi1EEENSA_ILi2EEESB_EEENS1_35KernelTmaWarpSpecializedCooperativeEEENS5_IJNSA_ILi256EEESG_NSA_ILi64EEEEEEaNS5_IJlSB_lEEEaSJ_NS4_8TiledMMAINS4_8MMA_AtomIJNS4_4SM904GMMA27MMA_64x256x32_S32S8S8_SS_TNEEEENS4_6LayoutINS5_IJSC_SB_SB_EEENS5_IJSB_NSA_ILi0EEESS_EEEEENS5_IJNS4_10UnderscoreESV_SV_EEEEENS4_23SM90_TMA_LOAD_MULTICASTENS4_14ComposedLayoutINS4_7SwizzleILi2ELi4ELi3EEENS4_18smem_ptr_flag_bitsILi8EEENSQ_INS5_IJNSA_ILi8EEESH_EEENS5_IJSH_SB_EEEEEEEvNS4_8identityENS4_13SM90_TMA_LOADES18_vS19_EENS_8epilogue10collective6detail29Sm90TmaWarpSpecializedAdapterINS1D_15DefaultEpilogueIaSJ_SJ_NS1C_6thread17LinearCombinationIaLi1EiiLNS1H_9ScaleType4KindE0ELNS_15FloatRoundStyleE2EaEENS1_15EpilogueDefaultEEEEEvvEEEEvNT_6ParamsE --------------------------
	.section	.nv.shared._ZN7cutlass13device_kernelINS_4gemm6kernel13GemmUniversalIN4cute5tupleIJiiiiEEENS1_10collective13CollectiveMmaINS1_34MainloopSm90TmaGmmaWarpSpecializedILi3ENS5_IJNS4_1CILi1EEENSA_ILi2EEESB_EEENS1_35KernelTmaWarpSpecializedCooperativeEEENS5_IJNSA_ILi256EEESG_NSA_ILi64EEEEEEaNS5_IJlSB_lEEEaSJ_NS4_8TiledMMAINS4_8MMA_AtomIJNS4_4SM904GMMA27MMA_64x256x32_S32S8S8_SS_TNEEEENS4_6LayoutINS5_IJSC_SB_SB_EEENS5_IJSB_NSA_ILi0EEESS_EEEEENS5_IJNS4_10UnderscoreESV_SV_EEEEENS4_23SM90_TMA_LOAD_MULTICASTENS4_14ComposedLayoutINS4_7SwizzleILi2ELi4ELi3EEENS4_18smem_ptr_flag_bitsILi8EEENSQ_INS5_IJNSA_ILi8EEESH_EEENS5_IJSH_SB_EEEEEEEvNS4_8identityENS4_13SM90_TMA_LOADES18_vS19_EENS_8epilogue10collective6detail29Sm90TmaWarpSpecializedAdapterINS1D_15DefaultEpilogueIaSJ_SJ_NS1C_6thread17LinearCombinationIaLi1EiiLNS1H_9ScaleType4KindE0ELNS_15FloatRoundStyleE2EaEENS1_15EpilogueDefaultEEEEEvvEEEEvNT_6ParamsE,"aw",@nobits
	.sectionflags	@""
	.align	16
	.zero		1024


//--------------------- .nv.shared.reserved.0     --------------------------
	.section	.nv.shared.reserved.0,"aw",@nobits
	.weak		__nv_reservedSMEM_offset_0_alias
	.size		__nv_reservedSMEM_offset_0_alias, 0, 0
	.other		__nv_reservedSMEM_offset_0_alias,@"STO_CUDA_RESERVED_SHARED STV_DEFAULT"
__nv_reservedSMEM_offset_0_alias:
	.zero		0


//--------------------- .nv.global                --------------------------
	.section	.nv.global,"aw",@nobits
.nv.global:
	.type		_ZN39_INTERNAL_20ecbb34_4_k_cu_d573233c_58214cute1_E,@object
	.size		_ZN39_INTERNAL_20ecbb34_4_k_cu_d573233c_58214cute1_E,(_ZN39_INTERNAL_20ecbb34_4_k_cu_d573233c_58214cuda3std3__45__cpo6cbeginE - _ZN39_INTERNAL_20ecbb34_4_k_cu_d573233c_58214cute1_E)
_ZN39_INTERNAL_20ecbb34_4_k_cu_d573233c_58214cute1_E:
	.zero		1
	.type		_ZN39_INTERNAL_20ecbb34_4_k_cu_d573233c_58214cuda3std3__45__cpo6cbeginE,@object
	.size		_ZN39_INTERNAL_20ecbb34_4_k_cu_d573233c_58214cuda3std3__45__cpo6cbeginE,(_ZN39_INTERNAL_20ecbb34_4_k_cu_d573233c_58214cuda3std3__48in_placeE - _ZN39_INTERNAL_20ecbb34_4_k_cu_d573233c_58214cuda3std3__45__cpo6cbeginE)
_ZN39_INTERNAL_20ecbb34_4_k_cu_d573233c_58214cuda3std3__45__cpo6cbeginE:
	.zero		1
	.type		_ZN39_INTERNAL_20ecbb34_4_k_cu_d573233c_58214cuda3std3__48in_placeE,@object
	.size		_ZN39_INTERNAL_20ecbb34_4_k_cu_d573233c_58214cuda3std3__48in_placeE,(_ZN39_INTERNAL_20ecbb34_4_k_cu_d573233c_58214cuda3std6ranges3__45__cpo9iter_moveE - _ZN39_INTERNAL_20ecbb34_4_k_cu_d573233c_58214cuda3std3__48in_placeE)
_ZN39_INTERNAL_20ecbb34_4_k_cu_d573233c_58214cuda3std3__48in_placeE:
	.zero		1
	.type		_ZN39_INTERNAL_20ecbb34_4_k_cu_d573233c_58214cuda3std6ranges3__45__cpo9iter_moveE,@object
	.size		_ZN39_INTERNAL_20ecbb34_4_k_cu_d573233c_58214cuda3std6ranges3__45__cpo9iter_moveE,(_ZN39_INTERNAL_20ecbb34_4_k_cu_d573233c_58214cuda3std3__45__cpo5beginE - _ZN39_INTERNAL_20ecbb34_4_k_cu_d573233c_58214cuda3std6ranges3__45__cpo9iter_moveE)
_ZN39_INTERNAL_20ecbb34_4_k_cu_d573233c_58214cuda3std6ranges3__45__cpo9iter_moveE:
	.zero		1
	.type		_ZN39_INTERNAL_20ecbb34_4_k_cu_d573233c_58214cuda3std3__45__cpo5beginE,@object
	.size		_ZN39_INTERNAL_20ecbb34_4_k_cu_d573233c_58214cuda3std3__45__cpo5beginE,(_ZN39_INTERNAL_20ecbb34_4_k_cu_d573233c_58214cuda3std3__441_GLOBAL__N__20ecbb34_4_k_cu_d573233c_58216ignoreE - _ZN39_INTERNAL_20ecbb34_4_k_cu_d573233c_58214cuda3std3__45__cpo5beginE)
_ZN39_INTERNAL_20ecbb34_4_k_cu_d573233c_58214cuda3std3__45__cpo5beginE:
	.zero		1
	.type		_ZN39_INTERNAL_20ecbb34_4_k_cu_d573233c_58214cuda3std3__441_GLOBAL__N__20ecbb34_4_k_cu_d573233c_58216ignoreE,@object
	.size		_ZN39_INTERNAL_20ecbb34_4_k_cu_d573233c_58214cuda3std3__441_GLOBAL__N__20ecbb34_4_k_cu_d573233c_58216ignoreE,(_ZN39_INTERNAL_20ecbb34_4_k_cu_d573233c_58214cute7productE - _ZN39_INTERNAL_20ecbb34_4_k_cu_d573233c_58214cuda3std3__441_GLOBAL__N__20ecbb34_4_k_cu_d573233c_58216ignoreE)
_ZN39_INTERNAL_20ecbb34_4_k_cu_d573233c_58214cuda3std3__441_GLOBAL__N__20ecbb34_4_k_cu_d573233c_58216ignoreE:
	.zero		1
	.type		_ZN39_INTERNAL_20ecbb34_4_k_cu_d573233c_58214cute7productE,@object
	.size		_ZN39_INTERNAL_20ecbb34_4_k_cu_d573233c_58214cute7productE,(_ZN39_INTERNAL_20ecbb34_4_k_cu_d573233c_58214cuda3std3__45__cpo3endE - _ZN39_INTERNAL_20ecbb34_4_k_cu_d573233c_58214cute7productE)
_ZN39_INTERNAL_20ecbb34_4_k_cu_d573233c_58214cute7productE:
	.zero		1
	.type		_ZN39_INTERNAL_20ecbb34_4_k_cu_d573233c_58214cuda3std3__45__cpo3endE,@object
	.size		_ZN39_INTERNAL_20ecbb34_4_k_cu_d573233c_58214cuda3std3__45__cpo3endE,(_ZN39_INTERNAL_20ecbb34_4_k_cu_d573233c_58214cuda3std3__419piecewise_constructE - _ZN39_INTERNAL_20ecbb34_4_k_cu_d573233c_58214cuda3std3__45__cpo3endE)
_ZN39_INTERNAL_20ecbb34_4_k_cu_d573233c_58214cuda3std3__45__cpo3endE:
	.zero		1
	.type		_ZN39_INTERNAL_20ecbb34_4_k_cu_d573233c_58214cuda3std3__419piecewise_constructE,@object
	.size		_ZN39_INTERNAL_20ecbb34_4_k_cu_d573233c_58214cuda3std3__419piecewise_constructE,(_ZN39_INTERNAL_20ecbb34_4_k_cu_d573233c_58214cuda3std3__45__cpo4cendE - _ZN39_INTERNAL_20ecbb34_4_k_cu_d573233c_58214cuda3std3__419piecewise_constructE)
_ZN39_INTERNAL_20ecbb34_4_k_cu_d573233c_58214cuda3std3__419piecewise_constructE:
	.zero		1
	.type		_ZN39_INTERNAL_20ecbb34_4_k_cu_d573233c_58214cuda3std3__45__cpo4cendE,@object
	.size		_ZN39_INTERNAL_20ecbb34_4_k_cu_d573233c_58214cuda3std3__45__cpo4cendE,(_ZN39_INTERNAL_20ecbb34_4_k_cu_d573233c_58214cuda3std6ranges3__45__cpo4swapE - _ZN39_INTERNAL_20ecbb34_4_k_cu_d573233c_58214cuda3std3__45__cpo4cendE)
_ZN39_INTERNAL_20ecbb34_4_k_cu_d573233c_58214cuda3std3__45__cpo4cendE:
	.zero		1
	.type		_ZN39_INTERNAL_20ecbb34_4_k_cu_d573233c_58214cuda3std6ranges3__45__cpo4swapE,@object
	.size		_ZN39_INTERNAL_20ecbb34_4_k_cu_d573233c_58214cuda3std6ranges3__45__cpo4swapE,(.L_8 - _ZN39_INTERNAL_20ecbb34_4_k_cu_d573233c_58214cuda3std6ranges3__45__cpo4swapE)
_ZN39_INTERNAL_20ecbb34_4_k_cu_d573233c_58214cuda3std6ranges3__45__cpo4swapE:
	.zero		1
.L_8:


//--------------------- .nv.constant0._ZN7cutlass13device_kernelINS_4gemm6kernel13GemmUniversalIN4cute5tupleIJiiiiEEENS1_10collective13CollectiveMmaINS1_34MainloopSm90TmaGmmaWarpSpecializedILi3ENS5_IJNS4_1CILi1EEENSA_ILi2EEESB_EEENS1_35KernelTmaWarpSpecializedCooperativeEEENS5_IJNSA_ILi256EEESG_NSA_ILi64EEEEEEaNS5_IJlSB_lEEEaSJ_NS4_8TiledMMAINS4_8MMA_AtomIJNS4_4SM904GMMA27MMA_64x256x32_S32S8S8_SS_TNEEEENS4_6LayoutINS5_IJSC_SB_SB_EEENS5_IJSB_NSA_ILi0EEESS_EEEEENS5_IJNS4_10UnderscoreESV_SV_EEEEENS4_23SM90_TMA_LOAD_MULTICASTENS4_14ComposedLayoutINS4_7SwizzleILi2ELi4ELi3EEENS4_18smem_ptr_flag_bitsILi8EEENSQ_INS5_IJNSA_ILi8EEESH_EEENS5_IJSH_SB_EEEEEEEvNS4_8identityENS4_13SM90_TMA_LOADES18_vS19_EENS_8epilogue10collective6detail29Sm90TmaWarpSpecializedAdapterINS1D_15DefaultEpilogueIaSJ_SJ_NS1C_6thread17LinearCombinationIaLi1EiiLNS1H_9ScaleType4KindE0ELNS_15FloatRoundStyleE2EaEENS1_15EpilogueDefaultEEEEEvvEEEEvNT_6ParamsE --------------------------
	.section	.nv.constant0._ZN7cutlass13device_kernelINS_4gemm6kernel13GemmUniversalIN4cute5tupleIJiiiiEEENS1_10collective13CollectiveMmaINS1_34MainloopSm90TmaGmmaWarpSpecializedILi3ENS5_IJNS4_1CILi1EEENSA_ILi2EEESB_EEENS1_35KernelTmaWarpSpecializedCooperativeEEENS5_IJNSA_ILi256EEESG_NSA_ILi64EEEEEEaNS5_IJlSB_lEEEaSJ_NS4_8TiledMMAINS4_8MMA_AtomIJNS4_4SM904GMMA27MMA_64x256x32_S32S8S8_SS_TNEEEENS4_6LayoutINS5_IJSC_SB_SB_EEENS5_IJSB_NSA_ILi0EEESS_EEEEENS5_IJNS4_10UnderscoreESV_SV_EEEEENS4_23SM90_TMA_LOAD_MULTICASTENS4_14ComposedLayoutINS4_7SwizzleILi2ELi4ELi3EEENS4_18smem_ptr_flag_bitsILi8EEENSQ_INS5_IJNSA_ILi8EEESH_EEENS5_IJSH_SB_EEEEEEEvNS4_8identityENS4_13SM90_TMA_LOADES18_vS19_EENS_8epilogue10collective6detail29Sm90TmaWarpSpecializedAdapterINS1D_15DefaultEpilogueIaSJ_SJ_NS1C_6thread17LinearCombinationIaLi1EiiLNS1H_9ScaleType4KindE0ELNS_15FloatRoundStyleE2EaEENS1_15EpilogueDefaultEEEEEvvEEEEvNT_6ParamsE,"a",@progbits
	.sectionflags	@""
	.align	4
.nv.constant0._ZN7cutlass13device_kernelINS_4gemm6kernel13GemmUniversalIN4cute5tupleIJiiiiEEENS1_10collective13CollectiveMmaINS1_34MainloopSm90TmaGmmaWarpSpecializedILi3ENS5_IJNS4_1CILi1EEENSA_ILi2EEESB_EEENS1_35KernelTmaWarpSpecializedCooperativeEEENS5_IJNSA_ILi256EEESG_NSA_ILi64EEEEEEaNS5_IJlSB_lEEEaSJ_NS4_8TiledMMAINS4_8MMA_AtomIJNS4_4SM904GMMA27MMA_64x256x32_S32S8S8_SS_TNEEEENS4_6LayoutINS5_IJSC_SB_SB_EEENS5_IJSB_NSA_ILi0EEESS_EEEEENS5_IJNS4_10UnderscoreESV_SV_EEEEENS4_23SM90_TMA_LOAD_MULTICASTENS4_14ComposedLayoutINS4_7SwizzleILi2ELi4ELi3EEENS4_18smem_ptr_flag_bitsILi8EEENSQ_INS5_IJNSA_ILi8EEESH_EEENS5_IJSH_SB_EEEEEEEvNS4_8identityENS4_13SM90_TMA_LOADES18_vS19_EENS_8epilogue10collective6detail29Sm90TmaWarpSpecializedAdapterINS1D_15DefaultEpilogueIaSJ_SJ_NS1C_6thread17LinearCombinationIaLi1EiiLNS1H_9ScaleType4KindE0ELNS_15FloatRoundStyleE2EaEENS1_15EpilogueDefaultEEEEEvvEEEEvNT_6ParamsE:
	.zero		1664


//--------------------- SYMBOLS --------------------------

	.type		.nv.reservedSmem.offset0,@object
	.size		.nv.reservedSmem.offset0,0x4
	.type		__assertfail,@function
